	.target	sm_100a

	.elftype	@"ET_EXEC"


//--------------------- .note.nv.tkinfo           --------------------------
	.section	.note.nv.tkinfo,"",@"SHT_NOTE"
	.sectionflags	@"SHF_NOTE_NV_TKINFO"
	.tkinfo
        /*0018*/ 	.word	0x00000002
        /*0030*/ 	.string	""
        /*0030*/ 	.string	"ptxas"
        /*0030*/ 	.string	"Cuda compilation tools, release 13.0, V13.0.88"
        /*0030*/ 	.string	"Build cuda_13.0.r13.0/compiler.36424714_0"
        /*0030*/ 	.string	"-arch sm_100a -m 64 "



//--------------------- .note.nv.cuinfo           --------------------------
	.section	.note.nv.cuinfo,"",@"SHT_NOTE"
	.sectionflags	@"SHF_NOTE_NV_CUINFO"
        /*0018*/ 	.short	0x0002
        /*001a*/ 	.short	0x0064
        /*001c*/ 	.short	0x0082
	.zero		2


//--------------------- .nv.info                  --------------------------
	.section	.nv.info,"",@"SHT_CUDA_INFO"
	.align	4


	//----- nvinfo : EIATTR_REGCOUNT
	.align		4
        /*0000*/ 	.byte	0x04, 0x2f
        /*0002*/ 	.short	(.L_19 - .L_18)
	.align		4
.L_18:
        /*0004*/ 	.word	index@(_ZN7cutlass13device_kernelINS_4gemm6kernel13GemmUniversalIN4cute5tupleIJiiiiEEENS1_10collective13CollectiveMmaINS1_35MainloopSm100TmaUmmaWarpSpecializedILi9ELi2ELi4ENS5_IJNS4_1CILi4EEENSA_ILi1EEESC_EEEEENS5_IJNSA_ILi256EEENSA_ILi64EEENSA_ILi32EEEEEENS_10tfloat32_tENS5_IJlSC_lEEESJ_SK_NS4_8TiledMMAINS4_8MMA_AtomIJNS4_23SM100_MMA_TF32_2x1SM_SSISJ_SJ_fLi256ELi64ELNS4_4UMMA5MajorE0ELSP_0ELNSO_7ScaleInE0ELSQ_0EEEEEENS4_6LayoutINS5_IJSC_SC_SC_EEENS5_IJNSA_ILi0EEESV_SV_EEEEENS5_IJNS4_10UnderscoreESY_SY_EEEEENS4_18SM100_TMA_2SM_LOADENS4_14ComposedLayoutINS4_7SwizzleILi3ELi4ELi3EEENS4_18smem_ptr_flag_bitsILi32EEENST_INS5_IJNSA_ILi8EEESH_EEENS5_IJSH_SC_EEEEEEEvNS4_8identityENS4_28SM100_TMA_2SM_LOAD_MULTICASTES1B_vS1C_EENS_8epilogue10collective18CollectiveEpilogueINS1F_23Sm100TmaWarpSpecializedILi4ELi2ELi16ELb1ELb0EEEJNS5_IJNSA_ILi128EEESG_SH_EEENS5_IJNST_IS1K_SC_EENST_INSA_ILi16EEESC_EEEEESJ_SK_SJ_SK_NS1F_6fusion15FusionCallbacksIS1J_NS1Q_17LinearCombinationISJ_fSJ_fLNS_15FloatRoundStyleE2EEES1L_S1P_JEEENS4_5SM1004TMEM4LOAD26SM100_TMEM_LOAD_32dp32b16xENS4_13SM90_TMA_LOADENS12_INS13_ILi2ELi4ELi3EEES16_NST_INS5_IJS17_S1N_EEENS5_IJS1N_SC_EEEEEEENS4_39AutoVectorizingCopyWithAssumedAlignmentILi128EEENS4_14SM90_TMA_STOREES25_S27_S27_EEEvvEEEEvNT_6ParamsE)
        /*0008*/ 	.word	0x0000004d


	//----- nvinfo : EIATTR_FRAME_SIZE
	.align		4
.L_19:
        /*000c*/ 	.byte	0x04, 0x11
        /*000e*/ 	.short	(.L_21 - .L_20)
	.align		4
.L_20:
        /*0010*/ 	.word	index@($__internal_2_$__cuda_sm10x_tcgen05_guardrail_trap_unallocated_columns_being_dealloced)
        /*0014*/ 	.word	0x00000000


	//----- nvinfo : EIATTR_FRAME_SIZE
	.align		4
.L_21:
        /*0018*/ 	.byte	0x04, 0x11
        /*001a*/ 	.short	(.L_23 - .L_22)
	.align		4
.L_22:
        /*001c*/ 	.word	index@($__internal_1_$__cuda_sm10x_tcgen05_guardrail_trap_phase_invalid_during_alloc)
        /*0020*/ 	.word	0x00000000


	//----- nvinfo : EIATTR_FRAME_SIZE
	.align		4
.L_23:
        /*0024*/ 	.byte	0x04, 0x11
        /*0026*/ 	.short	(.L_25 - .L_24)
	.align		4
.L_24:
        /*0028*/ 	.word	index@($__internal_0_$__cuda_sm10x_tcgen05_guardrail_trap_col_being_dealloced_not_returned_by_alloc)
        /*002c*/ 	.word	0x00000000


	//----- nvinfo : EIATTR_FRAME_SIZE
	.align		4
.L_25:
        /*0030*/ 	.byte	0x04, 0x11
        /*0032*/ 	.short	(.L_27 - .L_26)
	.align		4
.L_26:
        /*0034*/ 	.word	index@(_ZN7cutlass13device_kernelINS_4gemm6kernel13GemmUniversalIN4cute5tupleIJiiiiEEENS1_10collective13CollectiveMmaINS1_35MainloopSm100TmaUmmaWarpSpecializedILi9ELi2ELi4ENS5_IJNS4_1CILi4EEENSA_ILi1EEESC_EEEEENS5_IJNSA_ILi256EEENSA_ILi64EEENSA_ILi32EEEEEENS_10tfloat32_tENS5_IJlSC_lEEESJ_SK_NS4_8TiledMMAINS4_8MMA_AtomIJNS4_23SM100_MMA_TF32_2x1SM_SSISJ_SJ_fLi256ELi64ELNS4_4UMMA5MajorE0ELSP_0ELNSO_7ScaleInE0ELSQ_0EEEEEENS4_6LayoutINS5_IJSC_SC_SC_EEENS5_IJNSA_ILi0EEESV_SV_EEEEENS5_IJNS4_10UnderscoreESY_SY_EEEEENS4_18SM100_TMA_2SM_LOADENS4_14ComposedLayoutINS4_7SwizzleILi3ELi4ELi3EEENS4_18smem_ptr_flag_bitsILi32EEENST_INS5_IJNSA_ILi8EEESH_EEENS5_IJSH_SC_EEEEEEEvNS4_8identityENS4_28SM100_TMA_2SM_LOAD_MULTICASTES1B_vS1C_EENS_8epilogue10collective18CollectiveEpilogueINS1F_23Sm100TmaWarpSpecializedILi4ELi2ELi16ELb1ELb0EEEJNS5_IJNSA_ILi128EEESG_SH_EEENS5_IJNST_IS1K_SC_EENST_INSA_ILi16EEESC_EEEEESJ_SK_SJ_SK_NS1F_6fusion15FusionCallbacksIS1J_NS1Q_17LinearCombinationISJ_fSJ_fLNS_15FloatRoundStyleE2EEES1L_S1P_JEEENS4_5SM1004TMEM4LOAD26SM100_TMEM_LOAD_32dp32b16xENS4_13SM90_TMA_LOADENS12_INS13_ILi2ELi4ELi3EEES16_NST_INS5_IJS17_S1N_EEENS5_IJS1N_SC_EEEEEEENS4_39AutoVectorizingCopyWithAssumedAlignmentILi128EEENS4_14SM90_TMA_STOREES25_S27_S27_EEEvvEEEEvNT_6ParamsE)
        /*0038*/ 	.word	0x00000000


	//----- nvinfo : EIATTR_MIN_STACK_SIZE
	.align		4
.L_27:
        /*003c*/ 	.byte	0x04, 0x12
        /*003e*/ 	.short	(.L_29 - .L_28)
	.align		4
.L_28:
        /*0040*/ 	.word	index@(_ZN7cutlass13device_kernelINS_4gemm6kernel13GemmUniversalIN4cute5tupleIJiiiiEEENS1_10collective13CollectiveMmaINS1_35MainloopSm100TmaUmmaWarpSpecializedILi9ELi2ELi4ENS5_IJNS4_1CILi4EEENSA_ILi1EEESC_EEEEENS5_IJNSA_ILi256EEENSA_ILi64EEENSA_ILi32EEEEEENS_10tfloat32_tENS5_IJlSC_lEEESJ_SK_NS4_8TiledMMAINS4_8MMA_AtomIJNS4_23SM100_MMA_TF32_2x1SM_SSISJ_SJ_fLi256ELi64ELNS4_4UMMA5MajorE0ELSP_0ELNSO_7ScaleInE0ELSQ_0EEEEEENS4_6LayoutINS5_IJSC_SC_SC_EEENS5_IJNSA_ILi0EEESV_SV_EEEEENS5_IJNS4_10UnderscoreESY_SY_EEEEENS4_18SM100_TMA_2SM_LOADENS4_14ComposedLayoutINS4_7SwizzleILi3ELi4ELi3EEENS4_18smem_ptr_flag_bitsILi32EEENST_INS5_IJNSA_ILi8EEESH_EEENS5_IJSH_SC_EEEEEEEvNS4_8identityENS4_28SM100_TMA_2SM_LOAD_MULTICASTES1B_vS1C_EENS_8epilogue10collective18CollectiveEpilogueINS1F_23Sm100TmaWarpSpecializedILi4ELi2ELi16ELb1ELb0EEEJNS5_IJNSA_ILi128EEESG_SH_EEENS5_IJNST_IS1K_SC_EENST_INSA_ILi16EEESC_EEEEESJ_SK_SJ_SK_NS1F_6fusion15FusionCallbacksIS1J_NS1Q_17LinearCombinationISJ_fSJ_fLNS_15FloatRoundStyleE2EEES1L_S1P_JEEENS4_5SM1004TMEM4LOAD26SM100_TMEM_LOAD_32dp32b16xENS4_13SM90_TMA_LOADENS12_INS13_ILi2ELi4ELi3EEES16_NST_INS5_IJS17_S1N_EEENS5_IJS1N_SC_EEEEEEENS4_39AutoVectorizingCopyWithAssumedAlignmentILi128EEENS4_14SM90_TMA_STOREES25_S27_S27_EEEvvEEEEvNT_6ParamsE)
        /*0044*/ 	.word	0x00000000
.L_29:


//--------------------- .nv.compat                --------------------------
	.section	.nv.compat,"",@"SHT_CUDA_COMPAT_INFO"
	.align	4
        /*0000*/ 	.byte	0x02, 0x09, 0x01, 0x00, 0x02, 0x02, 0x02, 0x00, 0x02, 0x05, 0x05, 0x00, 0x03, 0x07, 0x01, 0x01
        /*0010*/ 	.byte	0x02, 0x03, 0x01, 0x00, 0x02, 0x06, 0x01, 0x00, 0x04, 0x0b, 0x08, 0x00, 0x09, 0x00, 0x00, 0x00
        /*0020*/ 	.byte	0x00, 0x00, 0x00, 0x00


//--------------------- .nv.info._ZN7cutlass13device_kernelINS_4gemm6kernel13GemmUniversalIN4cute5tupleIJiiiiEEENS1_10collective13CollectiveMmaINS1_35MainloopSm100TmaUmmaWarpSpecializedILi9ELi2ELi4ENS5_IJNS4_1CILi4EEENSA_ILi1EEESC_EEEEENS5_IJNSA_ILi256EEENSA_ILi64EEENSA_ILi32EEEEEENS_10tfloat32_tENS5_IJlSC_lEEESJ_SK_NS4_8TiledMMAINS4_8MMA_AtomIJNS4_23SM100_MMA_TF32_2x1SM_SSISJ_SJ_fLi256ELi64ELNS4_4UMMA5MajorE0ELSP_0ELNSO_7ScaleInE0ELSQ_0EEEEEENS4_6LayoutINS5_IJSC_SC_SC_EEENS5_IJNSA_ILi0EEESV_SV_EEEEENS5_IJNS4_10UnderscoreESY_SY_EEEEENS4_18SM100_TMA_2SM_LOADENS4_14ComposedLayoutINS4_7SwizzleILi3ELi4ELi3EEENS4_18smem_ptr_flag_bitsILi32EEENST_INS5_IJNSA_ILi8EEESH_EEENS5_IJSH_SC_EEEEEEEvNS4_8identityENS4_28SM100_TMA_2SM_LOAD_MULTICASTES1B_vS1C_EENS_8epilogue10collective18CollectiveEpilogueINS1F_23Sm100TmaWarpSpecializedILi4ELi2ELi16ELb1ELb0EEEJNS5_IJNSA_ILi128EEESG_SH_EEENS5_IJNST_IS1K_SC_EENST_INSA_ILi16EEESC_EEEEESJ_SK_SJ_SK_NS1F_6fusion15FusionCallbacksIS1J_NS1Q_17LinearCombinationISJ_fSJ_fLNS_15FloatRoundStyleE2EEES1L_S1P_JEEENS4_5SM1004TMEM4LOAD26SM100_TMEM_LOAD_32dp32b16xENS4_13SM90_TMA_LOADENS12_INS13_ILi2ELi4ELi3EEES16_NST_INS5_IJS17_S1N_EEENS5_IJS1N_SC_EEEEEEENS4_39AutoVectorizingCopyWithAssumedAlignmentILi128EEENS4_14SM90_TMA_STOREES25_S27_S27_EEEvvEEEEvNT_6ParamsE --------------------------
	.section	.nv.info._ZN7cutlass13device_kernelINS_4gemm6kernel13GemmUniversalIN4cute5tupleIJiiiiEEENS1_10collective13CollectiveMmaINS1_35MainloopSm100TmaUmmaWarpSpecializedILi9ELi2ELi4ENS5_IJNS4_1CILi4EEENSA_ILi1EEESC_EEEEENS5_IJNSA_ILi256EEENSA_ILi64EEENSA_ILi32EEEEEENS_10tfloat32_tENS5_IJlSC_lEEESJ_SK_NS4_8TiledMMAINS4_8MMA_AtomIJNS4_23SM100_MMA_TF32_2x1SM_SSISJ_SJ_fLi256ELi64ELNS4_4UMMA5MajorE0ELSP_0ELNSO_7ScaleInE0ELSQ_0EEEEEENS4_6LayoutINS5_IJSC_SC_SC_EEENS5_IJNSA_ILi0EEESV_SV_EEEEENS5_IJNS4_10UnderscoreESY_SY_EEEEENS4_18SM100_TMA_2SM_LOADENS4_14ComposedLayoutINS4_7SwizzleILi3ELi4ELi3EEENS4_18smem_ptr_flag_bitsILi32EEENST_INS5_IJNSA_ILi8EEESH_EEENS5_IJSH_SC_EEEEEEEvNS4_8identityENS4_28SM100_TMA_2SM_LOAD_MULTICASTES1B_vS1C_EENS_8epilogue10collective18CollectiveEpilogueINS1F_23Sm100TmaWarpSpecializedILi4ELi2ELi16ELb1ELb0EEEJNS5_IJNSA_ILi128EEESG_SH_EEENS5_IJNST_IS1K_SC_EENST_INSA_ILi16EEESC_EEEEESJ_SK_SJ_SK_NS1F_6fusion15FusionCallbacksIS1J_NS1Q_17LinearCombinationISJ_fSJ_fLNS_15FloatRoundStyleE2EEES1L_S1P_JEEENS4_5SM1004TMEM4LOAD26SM100_TMEM_LOAD_32dp32b16xENS4_13SM90_TMA_LOADENS12_INS13_ILi2ELi4ELi3EEES16_NST_INS5_IJS17_S1N_EEENS5_IJS1N_SC_EEEEEEENS4_39AutoVectorizingCopyWithAssumedAlignmentILi128EEENS4_14SM90_TMA_STOREES25_S27_S27_EEEvvEEEEvNT_6ParamsE,"",@"SHT_CUDA_INFO"
	.sectionflags	@""
	.align	4


	//----- nvinfo : EIATTR_CUDA_API_VERSION
	.align		4
        /*0000*/ 	.byte	0x04, 0x37
        /*0002*/ 	.short	(.L_31 - .L_30)
.L_30:
        /*0004*/ 	.word	0x00000082


	//----- nvinfo : EIATTR_KPARAM_INFO
	.align		4
.L_31:
        /*0008*/ 	.byte	0x04, 0x17
        /*000a*/ 	.short	(.L_33 - .L_32)
.L_32:
        /*000c*/ 	.word	0x00000000
        /*0010*/ 	.short	0x0000
        /*0012*/ 	.short	0x0000
        /*0014*/ 	.byte	0x00, 0xf0, 0x01, 0x20


	//----- nvinfo : EIATTR_AT_ENTRY_FRAGMENTS
	.align		4
.L_33:
        /*0018*/ 	.byte	0x04, 0x4f
        /*001a*/ 	.short	(.L_35 - .L_34)


	//   ....[0]....
.L_34:
        /*001c*/ 	.word	0x00000007


	//----- nvinfo : EIATTR_RESERVED_SMEM_USED
	.align		4
.L_35:
        /*0020*/ 	.byte	0x01, 0x41
	.zero		2


	//----- nvinfo : EIATTR_SPARSE_MMA_MASK
	.align		4
        /*0024*/ 	.byte	0x03, 0x50
        /*0026*/ 	.short	0x0000


	//----- nvinfo : EIATTR_TCGEN05_2CTA_USED
	.align		4
        /*0028*/ 	.byte	0x01, 0x52
	.zero		2


	//----- nvinfo : EIATTR_MAXREG_COUNT
	.align		4
        /*002c*/ 	.byte	0x03, 0x1b
        /*002e*/ 	.short	0x00ff


	//----- nvinfo : EIATTR_NUM_BARRIERS
	.align		4
        /*0030*/ 	.byte	0x02, 0x4c
        /*0032*/ 	.byte	0x07
	.zero		1


	//----- nvinfo : EIATTR_EXTERNS
	.align		4
        /*0034*/ 	.byte	0x04, 0x0f
        /*0036*/ 	.short	(.L_37 - .L_36)


	//   ....[0]....
	.align		4
.L_36:
        /*0038*/ 	.word	index@(__assertfail)


	//----- nvinfo : EIATTR_MERCURY_ISA_VERSION
	.align		4
.L_37:
        /*003c*/ 	.byte	0x03, 0x5f
        /*003e*/ 	.short	0x0101


	//----- nvinfo : EIATTR_INT_WARP_WIDE_INSTR_OFFSETS
	.align		4
        /*0040*/ 	.byte	0x04, 0x31
        /*0042*/ 	.short	(.L_39 - .L_38)


	//   ....[0]....
.L_38:
        /*0044*/ 	.word	0x00000eb0


	//   ....[1]....
        /*0048*/ 	.word	0x00000f60


	//   ....[2]....
        /*004c*/ 	.word	0x00004730


	//   ....[3]....
        /*0050*/ 	.word	0x00004760


	//   ....[4]....
        /*0054*/ 	.word	0x00004780


	//   ....[5]....
        /*0058*/ 	.word	0x00005380


	//   ....[6]....
        /*005c*/ 	.word	0x000053e0


	//   ....[7]....
        /*0060*/ 	.word	0x000054c0


	//   ....[8]....
        /*0064*/ 	.word	0x00005540


	//   ....[9]....
        /*0068*/ 	.word	0x00005630


	//   ....[10]....
        /*006c*/ 	.word	0x000056c0


	//   ....[11]....
        /*0070*/ 	.word	0x000057b0


	//   ....[12]....
        /*0074*/ 	.word	0x00005860


	//----- nvinfo : EIATTR_COOP_GROUP_MASK_REGIDS
	.align		4
.L_39:
        /*0078*/ 	.byte	0x04, 0x29
        /*007a*/ 	.short	(.L_41 - .L_40)


	//   ....[0]....
.L_40:
        /*007c*/ 	.word	0xffffffff


	//   ....[1]....
        /*0080*/ 	.word	0xffffffff


	//   ....[2]....
        /*0084*/ 	.word	0xffffffff


	//   ....[3]....
        /*0088*/ 	.word	0xffffffff


	//   ....[4]....
        /*008c*/ 	.word	0xffffffff


	//   ....[5]....
        /*0090*/ 	.word	0xffffffff


	//   ....[6]....
        /*0094*/ 	.word	0xffffffff


	//   ....[7]....
        /*0098*/ 	.word	0xffffffff


	//   ....[8]....
        /*009c*/ 	.word	0xffffffff


	//   ....[9]....
        /*00a0*/ 	.word	0xffffffff


	//   ....[10]....
        /*00a4*/ 	.word	0xffffffff


	//   ....[11]....
        /*00a8*/ 	.word	0xffffffff


	//   ....[12]....
        /*00ac*/ 	.word	0xffffffff


	//   ....[13]....
        /*00b0*/ 	.word	0xffffffff


	//----- nvinfo : EIATTR_COOP_GROUP_INSTR_OFFSETS
	.align		4
.L_41:
        /*00b4*/ 	.byte	0x04, 0x28
        /*00b6*/ 	.short	(.L_43 - .L_42)


	//   ....[0]....
.L_42:
        /*00b8*/ 	.word	0x000000b0


	//   ....[1]....
        /*00bc*/ 	.word	0x00000520


	//   ....[2]....
        /*00c0*/ 	.word	0x000007c0


	//   ....[3]....
        /*00c4*/ 	.word	0x00000960


	//   ....[4]....
        /*00c8*/ 	.word	0x00000a60


	//   ....[5]....
        /*00cc*/ 	.word	0x00000bd0


	//   ....[6]....
        /*00d0*/ 	.word	0x00000d70


	//   ....[7]....
        /*00d4*/ 	.word	0x00000fd0


	//   ....[8]....
        /*00d8*/ 	.word	0x00002350


	//   ....[9]....
        /*00dc*/ 	.word	0x00003510


	//   ....[10]....
        /*00e0*/ 	.word	0x000039e0


	//   ....[11]....
        /*00e4*/ 	.word	0x00003a10


	//   ....[12]....
        /*00e8*/ 	.word	0x00004630


	//   ....[13]....
        /*00ec*/ 	.word	0x00004840


	//----- nvinfo : EIATTR_VRC_CTA_INIT_COUNT
	.align		4
.L_43:
        /*00f0*/ 	.byte	0x02, 0x4a
        /*00f2*/ 	.byte	0x80
	.zero		1


	//----- nvinfo : EIATTR_SYSCALL_OFFSETS
	.align		4
        /*00f4*/ 	.byte	0x04, 0x46
        /*00f6*/ 	.short	(.L_45 - .L_44)


	//   ....[0]....
.L_44:
        /*00f8*/ 	.word	0x000064c0


	//   ....[1]....
        /*00fc*/ 	.word	0x000065b0


	//   ....[2]....
        /*0100*/ 	.word	0x00006d50


	//   ....[3]....
        /*0104*/ 	.word	0x000076d0


	//   ....[4]....
        /*0108*/ 	.word	0x00008030


	//   ....[5]....
        /*010c*/ 	.word	0x00008980


	//----- nvinfo : EIATTR_MBARRIER_INSTR_OFFSETS
	.align		4
.L_45:
        /*0110*/ 	.byte	0x04, 0x39
        /*0112*/ 	.short	(.L_47 - .L_46)


	//   ....[0]....
.L_46:
        /*0114*/ 	.word	0x00000680
        /*0118*/ 	.word	0x000000ff
        /*011c*/ 	.word	0x00000000
        /*0120*/ 	.short	0x0100
        /*0122*/ 	.byte	0x04
	.zero		1


	//   ....[1]....
        /*0124*/ 	.word	0x00000690
        /*0128*/ 	.word	0x000000ff
        /*012c*/ 	.word	0x00000048
        /*0130*/ 	.short	0x0100
        /*0132*/ 	.byte	0x04
	.zero		1


	//   ....[2]....
        /*0134*/ 	.word	0x000006a0
        /*0138*/ 	.word	0x000000ff
        /*013c*/ 	.word	0x00000008
        /*0140*/ 	.short	0x0100
        /*0142*/ 	.byte	0x04
	.zero		1


	//   ....[3]....
        /*0144*/ 	.word	0x000006b0
        /*0148*/ 	.word	0x000000ff
        /*014c*/ 	.word	0x00000050
        /*0150*/ 	.short	0x0100
        /*0152*/ 	.byte	0x04
	.zero		1


	//   ....[4]....
        /*0154*/ 	.word	0x000006c0
        /*0158*/ 	.word	0x000000ff
        /*015c*/ 	.word	0x00000010
        /*0160*/ 	.short	0x0100
        /*0162*/ 	.byte	0x04
	.zero		1


	//   ....[5]....
        /*0164*/ 	.word	0x000006d0
        /*0168*/ 	.word	0x000000ff
        /*016c*/ 	.word	0x00000058
        /*0170*/ 	.short	0x0100
        /*0172*/ 	.byte	0x04
	.zero		1


	//   ....[6]....
        /*0174*/ 	.word	0x000006e0
        /*0178*/ 	.word	0x000000ff
        /*017c*/ 	.word	0x00000018
        /*0180*/ 	.short	0x0100
        /*0182*/ 	.byte	0x04
	.zero		1


	//   ....[7]....
        /*0184*/ 	.word	0x000006f0
        /*0188*/ 	.word	0x000000ff
        /*018c*/ 	.word	0x00000060
        /*0190*/ 	.short	0x0100
        /*0192*/ 	.byte	0x04
	.zero		1


	//   ....[8]....
        /*0194*/ 	.word	0x00000700
        /*0198*/ 	.word	0x000000ff
        /*019c*/ 	.word	0x00000020
        /*01a0*/ 	.short	0x0100
        /*01a2*/ 	.byte	0x04
	.zero		1


	//   ....[9]....
        /*01a4*/ 	.word	0x00000710
        /*01a8*/ 	.word	0x000000ff
        /*01ac*/ 	.word	0x00000068
        /*01b0*/ 	.short	0x0100
        /*01b2*/ 	.byte	0x04
	.zero		1


	//   ....[10]....
        /*01b4*/ 	.word	0x00000720
        /*01b8*/ 	.word	0x000000ff
        /*01bc*/ 	.word	0x00000028
        /*01c0*/ 	.short	0x0100
        /*01c2*/ 	.byte	0x04
	.zero		1


	//   ....[11]....
        /*01c4*/ 	.word	0x00000730
        /*01c8*/ 	.word	0x000000ff
        /*01cc*/ 	.word	0x00000070
        /*01d0*/ 	.short	0x0100
        /*01d2*/ 	.byte	0x04
	.zero		1


	//   ....[12]....
        /*01d4*/ 	.word	0x00000740
        /*01d8*/ 	.word	0x000000ff
        /*01dc*/ 	.word	0x00000030
        /*01e0*/ 	.short	0x0100
        /*01e2*/ 	.byte	0x04
	.zero		1


	//   ....[13]....
        /*01e4*/ 	.word	0x00000750
        /*01e8*/ 	.word	0x000000ff
        /*01ec*/ 	.word	0x00000078
        /*01f0*/ 	.short	0x0100
        /*01f2*/ 	.byte	0x04
	.zero		1


	//   ....[14]....
        /*01f4*/ 	.word	0x00000760
        /*01f8*/ 	.word	0x000000ff
        /*01fc*/ 	.word	0x00000038
        /*0200*/ 	.short	0x0100
        /*0202*/ 	.byte	0x04
	.zero		1


	//   ....[15]....
        /*0204*/ 	.word	0x00000770
        /*0208*/ 	.word	0x000000ff
        /*020c*/ 	.word	0x00000080
        /*0210*/ 	.short	0x0100
        /*0212*/ 	.byte	0x04
	.zero		1


	//   ....[16]....
        /*0214*/ 	.word	0x00000780
        /*0218*/ 	.word	0x000000ff
        /*021c*/ 	.word	0x00000040
        /*0220*/ 	.short	0x0100
        /*0222*/ 	.byte	0x04
	.zero		1


	//   ....[17]....
        /*0224*/ 	.word	0x00000790
        /*0228*/ 	.word	0x000000ff
        /*022c*/ 	.word	0x00000088
        /*0230*/ 	.short	0x0100
        /*0232*/ 	.byte	0x04
	.zero		1


	//   ....[18]....
        /*0234*/ 	.word	0x000008d0
        /*0238*/ 	.word	0x000000ff
        /*023c*/ 	.word	0x00000090
        /*0240*/ 	.short	0x0100
        /*0242*/ 	.byte	0x04
	.zero		1


	//   ....[19]....
        /*0244*/ 	.word	0x000008e0
        /*0248*/ 	.word	0x000000ff
        /*024c*/ 	.word	0x000000b0
        /*0250*/ 	.short	0x0100
        /*0252*/ 	.byte	0x04
	.zero		1


	//   ....[20]....
        /*0254*/ 	.word	0x000008f0
        /*0258*/ 	.word	0x000000ff
        /*025c*/ 	.word	0x00000098
        /*0260*/ 	.short	0x0100
        /*0262*/ 	.byte	0x04
	.zero		1


	//   ....[21]....
        /*0264*/ 	.word	0x00000900
        /*0268*/ 	.word	0x000000ff
        /*026c*/ 	.word	0x000000b8
        /*0270*/ 	.short	0x0100
        /*0272*/ 	.byte	0x04
	.zero		1


	//   ....[22]....
        /*0274*/ 	.word	0x00000910
        /*0278*/ 	.word	0x000000ff
        /*027c*/ 	.word	0x000000a0
        /*0280*/ 	.short	0x0100
        /*0282*/ 	.byte	0x04
	.zero		1


	//   ....[23]....
        /*0284*/ 	.word	0x00000920
        /*0288*/ 	.word	0x000000ff
        /*028c*/ 	.word	0x000000c0
        /*0290*/ 	.short	0x0100
        /*0292*/ 	.byte	0x04
	.zero		1


	//   ....[24]....
        /*0294*/ 	.word	0x00000930
        /*0298*/ 	.word	0x000000ff
        /*029c*/ 	.word	0x000000a8
        /*02a0*/ 	.short	0x0100
        /*02a2*/ 	.byte	0x04
	.zero		1


	//   ....[25]....
        /*02a4*/ 	.word	0x00000940
        /*02a8*/ 	.word	0x000000ff
        /*02ac*/ 	.word	0x000000c8
        /*02b0*/ 	.short	0x0100
        /*02b2*/ 	.byte	0x04
	.zero		1


	//   ....[26]....
        /*02b4*/ 	.word	0x00000a30
        /*02b8*/ 	.word	0x000000ff
        /*02bc*/ 	.word	0x000000d0
        /*02c0*/ 	.short	0x0100
        /*02c2*/ 	.byte	0x06
	.zero		1


	//   ....[27]....
        /*02c4*/ 	.word	0x00000a40
        /*02c8*/ 	.word	0x000000ff
        /*02cc*/ 	.word	0x000000d8
        /*02d0*/ 	.short	0x0100
        /*02d2*/ 	.byte	0x06
	.zero		1


	//   ....[28]....
        /*02d4*/ 	.word	0x00000b80
        /*02d8*/ 	.word	0x000000ff
        /*02dc*/ 	.word	0x000000e0
        /*02e0*/ 	.short	0x0100
        /*02e2*/ 	.byte	0x06
	.zero		1


	//   ....[29]....
        /*02e4*/ 	.word	0x00000b90
        /*02e8*/ 	.word	0x000000ff
        /*02ec*/ 	.word	0x000000f0
        /*02f0*/ 	.short	0x0100
        /*02f2*/ 	.byte	0x06
	.zero		1


	//   ....[30]....
        /*02f4*/ 	.word	0x00000ba0
        /*02f8*/ 	.word	0x000000ff
        /*02fc*/ 	.word	0x000000e8
        /*0300*/ 	.short	0x0100
        /*0302*/ 	.byte	0x06
	.zero		1


	//   ....[31]....
        /*0304*/ 	.word	0x00000bb0
        /*0308*/ 	.word	0x000000ff
        /*030c*/ 	.word	0x000000f8
        /*0310*/ 	.short	0x0100
        /*0312*/ 	.byte	0x06
	.zero		1


	//   ....[32]....
        /*0314*/ 	.word	0x00000ce0
        /*0318*/ 	.word	0x000000ff
        /*031c*/ 	.word	0x00000100
        /*0320*/ 	.short	0x0100
        /*0322*/ 	.byte	0x04
	.zero		1


	//   ....[33]....
        /*0324*/ 	.word	0x00000cf0
        /*0328*/ 	.word	0x000000ff
        /*032c*/ 	.word	0x00000120
        /*0330*/ 	.short	0x0100
        /*0332*/ 	.byte	0x04
	.zero		1


	//   ....[34]....
        /*0334*/ 	.word	0x00000d00
        /*0338*/ 	.word	0x000000ff
        /*033c*/ 	.word	0x00000108
        /*0340*/ 	.short	0x0100
        /*0342*/ 	.byte	0x04
	.zero		1


	//   ....[35]....
        /*0344*/ 	.word	0x00000d10
        /*0348*/ 	.word	0x000000ff
        /*034c*/ 	.word	0x00000128
        /*0350*/ 	.short	0x0100
        /*0352*/ 	.byte	0x04
	.zero		1


	//   ....[36]....
        /*0354*/ 	.word	0x00000d20
        /*0358*/ 	.word	0x000000ff
        /*035c*/ 	.word	0x00000110
        /*0360*/ 	.short	0x0100
        /*0362*/ 	.byte	0x04
	.zero		1


	//   ....[37]....
        /*0364*/ 	.word	0x00000d30
        /*0368*/ 	.word	0x000000ff
        /*036c*/ 	.word	0x00000130
        /*0370*/ 	.short	0x0100
        /*0372*/ 	.byte	0x04
	.zero		1


	//   ....[38]....
        /*0374*/ 	.word	0x00000d40
        /*0378*/ 	.word	0x000000ff
        /*037c*/ 	.word	0x00000118
        /*0380*/ 	.short	0x0100
        /*0382*/ 	.byte	0x04
	.zero		1


	//   ....[39]....
        /*0384*/ 	.word	0x00000d50
        /*0388*/ 	.word	0x000000ff
        /*038c*/ 	.word	0x00000138
        /*0390*/ 	.short	0x0100
        /*0392*/ 	.byte	0x04
	.zero		1


	//   ....[40]....
        /*0394*/ 	.word	0x00000e50
        /*0398*/ 	.word	0x000000ff
        /*039c*/ 	.word	0x00000140
        /*03a0*/ 	.short	0x0100
        /*03a2*/ 	.byte	0x04
	.zero		1


	//   ....[41]....
        /*03a4*/ 	.word	0x00000e60
        /*03a8*/ 	.word	0x000000ff
        /*03ac*/ 	.word	0x00000150
        /*03b0*/ 	.short	0x0100
        /*03b2*/ 	.byte	0x04
	.zero		1


	//   ....[42]....
        /*03b4*/ 	.word	0x00000e70
        /*03b8*/ 	.word	0x000000ff
        /*03bc*/ 	.word	0x00000148
        /*03c0*/ 	.short	0x0100
        /*03c2*/ 	.byte	0x04
	.zero		1


	//   ....[43]....
        /*03c4*/ 	.word	0x00000e80
        /*03c8*/ 	.word	0x000000ff
        /*03cc*/ 	.word	0x00000158
        /*03d0*/ 	.short	0x0100
        /*03d2*/ 	.byte	0x04
	.zero		1


	//   ....[44]....
        /*03d4*/ 	.word	0x00000f80
        /*03d8*/ 	.word	0x000000ff
        /*03dc*/ 	.word	0x00000160
        /*03e0*/ 	.short	0x0100
        /*03e2*/ 	.byte	0x06
	.zero		1


	//   ....[45]....
        /*03e4*/ 	.word	0x00001b90
        /*03e8*/ 	.word	0x00000000
        /*03ec*/ 	.word	0x00000150
        /*03f0*/ 	.short	0x010a
        /*03f2*/ 	.byte	0xff
	.zero		1


	//   ....[46]....
        /*03f4*/ 	.word	0x00001bc0
        /*03f8*/ 	.word	0x00000000
        /*03fc*/ 	.word	0x00000140
        /*0400*/ 	.short	0x0101
        /*0402*/ 	.byte	0xff
	.zero		1


	//   ....[47]....
        /*0404*/ 	.word	0x00001c60
        /*0408*/ 	.word	0x000000ff
        /*040c*/ 	.word	0x00000048
        /*0410*/ 	.short	0x010a
        /*0412*/ 	.byte	0x04
	.zero		1


	//   ....[48]....
        /*0414*/ 	.word	0x00001d30
        /*0418*/ 	.word	0x000000ff
        /*041c*/ 	.word	0x00000048
        /*0420*/ 	.short	0x010a
        /*0422*/ 	.byte	0x21
	.zero		1


	//   ....[49]....
        /*0424*/ 	.word	0x00001ee0
        /*0428*/ 	.word	0x000000ff
        /*042c*/ 	.word	0x00000048
        /*0430*/ 	.short	0x010a
        /*0432*/ 	.byte	0x05
	.zero		1


	//   ....[50]....
        /*0434*/ 	.word	0x00002000
        /*0438*/ 	.word	0x000000ff
        /*043c*/ 	.word	0x000000d8
        /*0440*/ 	.short	0x0101
        /*0442*/ 	.byte	0x0d
	.zero		1


	//   ....[51]....
        /*0444*/ 	.word	0x00002020
        /*0448*/ 	.word	0x000000ff
        /*044c*/ 	.word	0x00000048
        /*0450*/ 	.short	0x010a
        /*0452*/ 	.byte	0x04
	.zero		1


	//   ....[52]....
        /*0454*/ 	.word	0x000020a0
        /*0458*/ 	.word	0x000000ff
        /*045c*/ 	.word	0x00000048
        /*0460*/ 	.short	0x010a
        /*0462*/ 	.byte	0x09
	.zero		1


	//   ....[53]....
        /*0464*/ 	.word	0x00002270
        /*0468*/ 	.word	0x000000ff
        /*046c*/ 	.word	0x00000048
        /*0470*/ 	.short	0x010a
        /*0472*/ 	.byte	0x05
	.zero		1


	//   ....[54]....
        /*0474*/ 	.word	0x00002380
        /*0478*/ 	.word	0x00000003
        /*047c*/ 	.word	0x000000e0
        /*0480*/ 	.short	0x010a
        /*0482*/ 	.byte	0xff
	.zero		1


	//   ....[55]....
        /*0484*/ 	.word	0x000024d0
        /*0488*/ 	.word	0x00000000
        /*048c*/ 	.word	0x00000000
        /*0490*/ 	.short	0x0101
        /*0492*/ 	.byte	0xff
	.zero		1


	//   ....[56]....
        /*0494*/ 	.word	0x00002a90
        /*0498*/ 	.word	0x000000ff
        /*049c*/ 	.word	0x00000000
        /*04a0*/ 	.short	0x010a
        /*04a2*/ 	.byte	0x04
	.zero		1


	//   ....[57]....
        /*04a4*/ 	.word	0x00002b20
        /*04a8*/ 	.word	0x000000ff
        /*04ac*/ 	.word	0x00000000
        /*04b0*/ 	.short	0x010a
        /*04b2*/ 	.byte	0x05
	.zero		1


	//   ....[58]....
        /*04b4*/ 	.word	0x00002bb0
        /*04b8*/ 	.word	0x000000ff
        /*04bc*/ 	.word	0x00000000
        /*04c0*/ 	.short	0x010a
        /*04c2*/ 	.byte	0x05
	.zero		1


	//   ....[59]....
        /*04c4*/ 	.word	0x00002c40
        /*04c8*/ 	.word	0x000000ff
        /*04cc*/ 	.word	0x00000000
        /*04d0*/ 	.short	0x010a
        /*04d2*/ 	.byte	0x05
	.zero		1


	//   ....[60]....
        /*04d4*/ 	.word	0x00002cd0
        /*04d8*/ 	.word	0x000000ff
        /*04dc*/ 	.word	0x00000000
        /*04e0*/ 	.short	0x010a
        /*04e2*/ 	.byte	0x05
	.zero		1


	//   ....[61]....
        /*04e4*/ 	.word	0x00002d60
        /*04e8*/ 	.word	0x000000ff
        /*04ec*/ 	.word	0x00000000
        /*04f0*/ 	.short	0x010a
        /*04f2*/ 	.byte	0x05
	.zero		1


	//   ....[62]....
        /*04f4*/ 	.word	0x00002df0
        /*04f8*/ 	.word	0x000000ff
        /*04fc*/ 	.word	0x00000000
        /*0500*/ 	.short	0x010a
        /*0502*/ 	.byte	0x05
	.zero		1


	//   ....[63]....
        /*0504*/ 	.word	0x00002e80
        /*0508*/ 	.word	0x000000ff
        /*050c*/ 	.word	0x00000000
        /*0510*/ 	.short	0x010a
        /*0512*/ 	.byte	0x05
	.zero		1


	//   ....[64]....
        /*0514*/ 	.word	0x00002f20
        /*0518*/ 	.word	0x00000000
        /*051c*/ 	.word	0x00000000
        /*0520*/ 	.short	0x010a
        /*0522*/ 	.byte	0xff
	.zero		1


	//   ....[65]....
        /*0524*/ 	.word	0x00003060
        /*0528*/ 	.word	0x00000000
        /*052c*/ 	.word	0x00000140
        /*0530*/ 	.short	0x010a
        /*0532*/ 	.byte	0xff
	.zero		1


	//   ....[66]....
        /*0534*/ 	.word	0x000030d0
        /*0538*/ 	.word	0x00000000
        /*053c*/ 	.word	0x00000000
        /*0540*/ 	.short	0x0101
        /*0542*/ 	.byte	0xff
	.zero		1


	//   ....[67]....
        /*0544*/ 	.word	0x000030f0
        /*0548*/ 	.word	0x000000ff
        /*054c*/ 	.word	0x000000f0
        /*0550*/ 	.short	0x010a
        /*0552*/ 	.byte	0x04
	.zero		1


	//   ....[68]....
        /*0554*/ 	.word	0x00003210
        /*0558*/ 	.word	0x00000000
        /*055c*/ 	.word	0x000000e0
        /*0560*/ 	.short	0x010a
        /*0562*/ 	.byte	0xff
	.zero		1


	//   ....[69]....
        /*0564*/ 	.word	0x00003310
        /*0568*/ 	.word	0x00000000
        /*056c*/ 	.word	0x00000000
        /*0570*/ 	.short	0x0101
        /*0572*/ 	.byte	0xff
	.zero		1


	//   ....[70]....
        /*0574*/ 	.word	0x000033a0
        /*0578*/ 	.word	0x000000ff
        /*057c*/ 	.word	0x000000f0
        /*0580*/ 	.short	0x0106
        /*0582*/ 	.byte	0x04
	.zero		1


	//   ....[71]....
        /*0584*/ 	.word	0x000033c0
        /*0588*/ 	.word	0x000000ff
        /*058c*/ 	.word	0x000000f0
        /*0590*/ 	.short	0x010a
        /*0592*/ 	.byte	0x04
	.zero		1


	//   ....[72]....
        /*0594*/ 	.word	0x00003450
        /*0598*/ 	.word	0x000000ff
        /*059c*/ 	.word	0x000000f0
        /*05a0*/ 	.short	0x0106
        /*05a2*/ 	.byte	0x07
	.zero		1


	//   ....[73]....
        /*05a4*/ 	.word	0x00003490
        /*05a8*/ 	.word	0x00000000
        /*05ac*/ 	.word	0x000000f0
        /*05b0*/ 	.short	0x010a
        /*05b2*/ 	.byte	0xff
	.zero		1


	//   ....[74]....
        /*05b4*/ 	.word	0x000036e0
        /*05b8*/ 	.word	0x000000ff
        /*05bc*/ 	.word	0x00000008
        /*05c0*/ 	.short	0x010a
        /*05c2*/ 	.byte	0x05
	.zero		1


	//   ....[75]....
        /*05c4*/ 	.word	0x00003700
        /*05c8*/ 	.word	0x000000ff
        /*05cc*/ 	.word	0x00000008
        /*05d0*/ 	.short	0x010a
        /*05d2*/ 	.byte	0x05
	.zero		1


	//   ....[76]....
        /*05d4*/ 	.word	0x00003890
        /*05d8*/ 	.word	0x000000ff
        /*05dc*/ 	.word	0x00000008
        /*05e0*/ 	.short	0x010a
        /*05e2*/ 	.byte	0x05
	.zero		1


	//   ....[77]....
        /*05e4*/ 	.word	0x000038b0
        /*05e8*/ 	.word	0x000000ff
        /*05ec*/ 	.word	0x00000008
        /*05f0*/ 	.short	0x010a
        /*05f2*/ 	.byte	0x05
	.zero		1


	//   ....[78]....
        /*05f4*/ 	.word	0x00003970
        /*05f8*/ 	.word	0x000000ff
        /*05fc*/ 	.word	0x00000000
        /*0600*/ 	.short	0x0101
        /*0602*/ 	.byte	0x04
	.zero		1


	//   ....[79]....
        /*0604*/ 	.word	0x00003cb0
        /*0608*/ 	.word	0x00000000
        /*060c*/ 	.word	0x000000e0
        /*0610*/ 	.short	0x010a
        /*0612*/ 	.byte	0xff
	.zero		1


	//   ....[80]....
        /*0614*/ 	.word	0x00003d70
        /*0618*/ 	.word	0x00000000
        /*061c*/ 	.word	0x00000000
        /*0620*/ 	.short	0x0101
        /*0622*/ 	.byte	0xff
	.zero		1


	//   ....[81]....
        /*0624*/ 	.word	0x00003e30
        /*0628*/ 	.word	0x000000ff
        /*062c*/ 	.word	0x00000000
        /*0630*/ 	.short	0x010a
        /*0632*/ 	.byte	0x04
	.zero		1


	//   ....[82]....
        /*0634*/ 	.word	0x00003e40
        /*0638*/ 	.word	0x000000ff
        /*063c*/ 	.word	0x00000120
        /*0640*/ 	.short	0x010a
        /*0642*/ 	.byte	0x1f
	.zero		1


	//   ....[83]....
        /*0644*/ 	.word	0x00003ef0
        /*0648*/ 	.word	0x000000ff
        /*064c*/ 	.word	0x00000000
        /*0650*/ 	.short	0x010a
        /*0652*/ 	.byte	0x05
	.zero		1


	//   ....[84]....
        /*0654*/ 	.word	0x00004020
        /*0658*/ 	.word	0x000000ff
        /*065c*/ 	.word	0x00000000
        /*0660*/ 	.short	0x010a
        /*0662*/ 	.byte	0x04
	.zero		1


	//   ....[85]....
        /*0664*/ 	.word	0x00004320
        /*0668*/ 	.word	0x000000ff
        /*066c*/ 	.word	0x00000000
        /*0670*/ 	.short	0x010a
        /*0672*/ 	.byte	0x04
	.zero		1


	//   ....[86]....
        /*0674*/ 	.word	0x000043b0
        /*0678*/ 	.word	0x000000ff
        /*067c*/ 	.word	0x00000000
        /*0680*/ 	.short	0x010a
        /*0682*/ 	.byte	0x05
	.zero		1


	//   ....[87]....
        /*0684*/ 	.word	0x00004440
        /*0688*/ 	.word	0x000000ff
        /*068c*/ 	.word	0x00000000
        /*0690*/ 	.short	0x010a
        /*0692*/ 	.byte	0x05
	.zero		1


	//   ....[88]....
        /*0694*/ 	.word	0x000044e0
        /*0698*/ 	.word	0x00000000
        /*069c*/ 	.word	0x00000000
        /*06a0*/ 	.short	0x010a
        /*06a2*/ 	.byte	0xff
	.zero		1


	//   ....[89]....
        /*06a4*/ 	.word	0x00004520
        /*06a8*/ 	.word	0x00000000
        /*06ac*/ 	.word	0x00000000
        /*06b0*/ 	.short	0x010a
        /*06b2*/ 	.byte	0xff
	.zero		1


	//   ....[90]....
        /*06b4*/ 	.word	0x00004590
        /*06b8*/ 	.word	0x000000ff
        /*06bc*/ 	.word	0x00000000
        /*06c0*/ 	.short	0x0101
        /*06c2*/ 	.byte	0x04
	.zero		1


	//   ....[91]....
        /*06c4*/ 	.word	0x000045d0
        /*06c8*/ 	.word	0x000000ff
        /*06cc*/ 	.word	0x00000160
        /*06d0*/ 	.short	0x010a
        /*06d2*/ 	.byte	0x1a
	.zero		1


	//   ....[92]....
        /*06d4*/ 	.word	0x00004620
        /*06d8*/ 	.word	0x000000ff
        /*06dc*/ 	.word	0x00000000
        /*06e0*/ 	.short	0x0101
        /*06e2*/ 	.byte	0x04
	.zero		1


	//   ....[93]....
        /*06e4*/ 	.word	0x00004b40
        /*06e8*/ 	.word	0x00000008
        /*06ec*/ 	.word	0x000000e0
        /*06f0*/ 	.short	0x010a
        /*06f2*/ 	.byte	0xff
	.zero		1


	//   ....[94]....
        /*06f4*/ 	.word	0x00004cb0
        /*06f8*/ 	.word	0x00000000
        /*06fc*/ 	.word	0x00000000
        /*0700*/ 	.short	0x0101
        /*0702*/ 	.byte	0xff
	.zero		1


	//   ....[95]....
        /*0704*/ 	.word	0x00005190
        /*0708*/ 	.word	0x000000ff
        /*070c*/ 	.word	0x000000d8
        /*0710*/ 	.short	0x010a
        /*0712*/ 	.byte	0x15
	.zero		1


	//   ....[96]....
        /*0714*/ 	.word	0x00005320
        /*0718*/ 	.word	0x000000ff
        /*071c*/ 	.word	0x000000b0
        /*0720*/ 	.short	0x010a
        /*0722*/ 	.byte	0x15
	.zero		1


	//   ....[97]....
        /*0724*/ 	.word	0x00005470
        /*0728*/ 	.word	0x000000ff
        /*072c*/ 	.word	0x00000090
        /*0730*/ 	.short	0x010b
        /*0732*/ 	.byte	0x15
	.zero		1


	//   ....[98]....
        /*0734*/ 	.word	0x00005480
        /*0738*/ 	.word	0x000000ff
        /*073c*/ 	.word	0x00000000
        /*0740*/ 	.short	0x0101
        /*0742*/ 	.byte	0x2b
	.zero		1


	//   ....[99]....
        /*0744*/ 	.word	0x00005490
        /*0748*/ 	.word	0x000000ff
        /*074c*/ 	.word	0x000000b8
        /*0750*/ 	.short	0x010a
        /*0752*/ 	.byte	0x15
	.zero		1


	//   ....[100]....
        /*0754*/ 	.word	0x000055e0
        /*0758*/ 	.word	0x000000ff
        /*075c*/ 	.word	0x00000098
        /*0760*/ 	.short	0x010b
        /*0762*/ 	.byte	0x15
	.zero		1


	//   ....[101]....
        /*0764*/ 	.word	0x000055f0
        /*0768*/ 	.word	0x000000ff
        /*076c*/ 	.word	0x00000000
        /*0770*/ 	.short	0x0101
        /*0772*/ 	.byte	0x29
	.zero		1


	//   ....[102]....
        /*0774*/ 	.word	0x00005600
        /*0778*/ 	.word	0x000000ff
        /*077c*/ 	.word	0x000000c0
        /*0780*/ 	.short	0x010a
        /*0782*/ 	.byte	0x15
	.zero		1


	//   ....[103]....
        /*0784*/ 	.word	0x00005760
        /*0788*/ 	.word	0x000000ff
        /*078c*/ 	.word	0x000000a0
        /*0790*/ 	.short	0x010b
        /*0792*/ 	.byte	0x15
	.zero		1


	//   ....[104]....
        /*0794*/ 	.word	0x00005770
        /*0798*/ 	.word	0x000000ff
        /*079c*/ 	.word	0x00000000
        /*07a0*/ 	.short	0x0101
        /*07a2*/ 	.byte	0x28
	.zero		1


	//   ....[105]....
        /*07a4*/ 	.word	0x00005780
        /*07a8*/ 	.word	0x000000ff
        /*07ac*/ 	.word	0x000000c8
        /*07b0*/ 	.short	0x010a
        /*07b2*/ 	.byte	0x15
	.zero		1


	//   ....[106]....
        /*07b4*/ 	.word	0x00005980
        /*07b8*/ 	.word	0x000000ff
        /*07bc*/ 	.word	0x000000a8
        /*07c0*/ 	.short	0x010b
        /*07c2*/ 	.byte	0x15
	.zero		1


	//   ....[107]....
        /*07c4*/ 	.word	0x00005990
        /*07c8*/ 	.word	0x000000ff
        /*07cc*/ 	.word	0x00000000
        /*07d0*/ 	.short	0x0101
        /*07d2*/ 	.byte	0x27
	.zero		1


	//   ....[108]....
        /*07d4*/ 	.word	0x000059c0
        /*07d8*/ 	.word	0x000000ff
        /*07dc*/ 	.word	0x000000b0
        /*07e0*/ 	.short	0x010a
        /*07e2*/ 	.byte	0x15
	.zero		1


	//   ....[109]....
        /*07e4*/ 	.word	0x000059e0
        /*07e8*/ 	.word	0x000000ff
        /*07ec*/ 	.word	0x000000b8
        /*07f0*/ 	.short	0x010a
        /*07f2*/ 	.byte	0x15
	.zero		1


	//   ....[110]....
        /*07f4*/ 	.word	0x00005a00
        /*07f8*/ 	.word	0x000000ff
        /*07fc*/ 	.word	0x000000c0
        /*0800*/ 	.short	0x010a
        /*0802*/ 	.byte	0x15
	.zero		1


	//   ....[111]....
        /*0804*/ 	.word	0x00005a40
        /*0808*/ 	.word	0x00000000
        /*080c*/ 	.word	0x000000c8
        /*0810*/ 	.short	0x010a
        /*0812*/ 	.byte	0xff
	.zero		1


	//   ....[112]....
        /*0814*/ 	.word	0x00005d50
        /*0818*/ 	.word	0x00000003
        /*081c*/ 	.word	0x000000e0
        /*0820*/ 	.short	0x010a
        /*0822*/ 	.byte	0xff
	.zero		1


	//   ....[113]....
        /*0824*/ 	.word	0x00005ed0
        /*0828*/ 	.word	0x00000000
        /*082c*/ 	.word	0x00000000
        /*0830*/ 	.short	0x0101
        /*0832*/ 	.byte	0xff
	.zero		1


	//   ....[114]....
        /*0834*/ 	.word	0x00006a10
        /*0838*/ 	.word	0x000000ff
        /*083c*/ 	.word	0x00000090
        /*0840*/ 	.short	0x010a
        /*0842*/ 	.byte	0x2c
	.zero		1


	//   ....[115]....
        /*0844*/ 	.word	0x00006a50
        /*0848*/ 	.word	0x00000046
        /*084c*/ 	.word	0x00000100
        /*0850*/ 	.short	0x010a
        /*0852*/ 	.byte	0xff
	.zero		1


	//   ....[116]....
        /*0854*/ 	.word	0x00006b40
        /*0858*/ 	.word	0x000000ff
        /*085c*/ 	.word	0x00000090
        /*0860*/ 	.short	0x010a
        /*0862*/ 	.byte	0x2c
	.zero		1


	//   ....[117]....
        /*0864*/ 	.word	0x00006c30
        /*0868*/ 	.word	0x00000046
        /*086c*/ 	.word	0x00000100
        /*0870*/ 	.short	0x010a
        /*0872*/ 	.byte	0xff
	.zero		1


	//   ....[118]....
        /*0874*/ 	.word	0x00007400
        /*0878*/ 	.word	0x00000000
        /*087c*/ 	.word	0x00000000
        /*0880*/ 	.short	0x0101
        /*0882*/ 	.byte	0xff
	.zero		1


	//   ....[119]....
        /*0884*/ 	.word	0x00007410
        /*0888*/ 	.word	0x00000002
        /*088c*/ 	.word	0x00000090
        /*0890*/ 	.short	0x010a
        /*0892*/ 	.byte	0xff
	.zero		1


	//   ....[120]....
        /*0894*/ 	.word	0x000074f0
        /*0898*/ 	.word	0x00000002
        /*089c*/ 	.word	0x00000090
        /*08a0*/ 	.short	0x010a
        /*08a2*/ 	.byte	0xff
	.zero		1


	//   ....[121]....
        /*08a4*/ 	.word	0x00007d60
        /*08a8*/ 	.word	0x00000000
        /*08ac*/ 	.word	0x00000000
        /*08b0*/ 	.short	0x0101
        /*08b2*/ 	.byte	0xff
	.zero		1


	//   ....[122]....
        /*08b4*/ 	.word	0x00007d80
        /*08b8*/ 	.word	0x00000006
        /*08bc*/ 	.word	0x00000090
        /*08c0*/ 	.short	0x010a
        /*08c2*/ 	.byte	0xff
	.zero		1


	//   ....[123]....
        /*08c4*/ 	.word	0x00007e50
        /*08c8*/ 	.word	0x00000006
        /*08cc*/ 	.word	0x00000090
        /*08d0*/ 	.short	0x010a
        /*08d2*/ 	.byte	0xff
	.zero		1


	//   ....[124]....
        /*08d4*/ 	.word	0x000086b0
        /*08d8*/ 	.word	0x0000000e
        /*08dc*/ 	.word	0x00000000
        /*08e0*/ 	.short	0x0101
        /*08e2*/ 	.byte	0xff
	.zero		1


	//   ....[125]....
        /*08e4*/ 	.word	0x000086d0
        /*08e8*/ 	.word	0x00000000
        /*08ec*/ 	.word	0x00000090
        /*08f0*/ 	.short	0x010a
        /*08f2*/ 	.byte	0xff
	.zero		1


	//   ....[126]....
        /*08f4*/ 	.word	0x000087a0
        /*08f8*/ 	.word	0x00000000
        /*08fc*/ 	.word	0x00000090
        /*0900*/ 	.short	0x010a
        /*0902*/ 	.byte	0xff
	.zero		1


	//   ....[127]....
        /*0904*/ 	.word	0x00008ab0
        /*0908*/ 	.word	0x00000046
        /*090c*/ 	.word	0x00000000
        /*0910*/ 	.short	0x0101
        /*0912*/ 	.byte	0xff
	.zero		1


	//   ....[128]....
        /*0914*/ 	.word	0x00009050
        /*0918*/ 	.word	0x00000000
        /*091c*/ 	.word	0x00000000
        /*0920*/ 	.short	0x0101
        /*0922*/ 	.byte	0xff
	.zero		1


	//   ....[129]....
        /*0924*/ 	.word	0x00009300
        /*0928*/ 	.word	0x000000ff
        /*092c*/ 	.word	0x00000000
        /*0930*/ 	.short	0x0101
        /*0932*/ 	.byte	0x04
	.zero		1


	//   ....[130]....
        /*0934*/ 	.word	0x00009320
        /*0938*/ 	.word	0x00000000
        /*093c*/ 	.word	0x00000150
        /*0940*/ 	.short	0x010a
        /*0942*/ 	.byte	0xff
	.zero		1


	//   ....[131]....
        /*0944*/ 	.word	0x00009380
        /*0948*/ 	.word	0x00000000
        /*094c*/ 	.word	0x00000048
        /*0950*/ 	.short	0x010a
        /*0952*/ 	.byte	0xff
	.zero		1


	//   ....[132]....
        /*0954*/ 	.word	0x000093e0
        /*0958*/ 	.word	0x00000000
        /*095c*/ 	.word	0x00000048
        /*0960*/ 	.short	0x010a
        /*0962*/ 	.byte	0xff
	.zero		1


	//   ....[133]....
        /*0964*/ 	.word	0x00009430
        /*0968*/ 	.word	0x00000003
        /*096c*/ 	.word	0x000000e0
        /*0970*/ 	.short	0x010a
        /*0972*/ 	.byte	0xff
	.zero		1


	//   ....[134]....
        /*0974*/ 	.word	0x00009490
        /*0978*/ 	.word	0x00000000
        /*097c*/ 	.word	0x00000000
        /*0980*/ 	.short	0x010a
        /*0982*/ 	.byte	0xff
	.zero		1


	//   ....[135]....
        /*0984*/ 	.word	0x000094f0
        /*0988*/ 	.word	0x00000000
        /*098c*/ 	.word	0x00000000
        /*0990*/ 	.short	0x010a
        /*0992*/ 	.byte	0xff
	.zero		1


	//   ....[136]....
        /*0994*/ 	.word	0x00009550
        /*0998*/ 	.word	0x00000000
        /*099c*/ 	.word	0x00000000
        /*09a0*/ 	.short	0x010a
        /*09a2*/ 	.byte	0xff
	.zero		1


	//   ....[137]....
        /*09a4*/ 	.word	0x000095b0
        /*09a8*/ 	.word	0x00000000
        /*09ac*/ 	.word	0x00000000
        /*09b0*/ 	.short	0x010a
        /*09b2*/ 	.byte	0xff
	.zero		1


	//   ....[138]....
        /*09b4*/ 	.word	0x00009610
        /*09b8*/ 	.word	0x00000000
        /*09bc*/ 	.word	0x00000000
        /*09c0*/ 	.short	0x010a
        /*09c2*/ 	.byte	0xff
	.zero		1


	//   ....[139]....
        /*09c4*/ 	.word	0x00009670
        /*09c8*/ 	.word	0x00000000
        /*09cc*/ 	.word	0x00000000
        /*09d0*/ 	.short	0x010a
        /*09d2*/ 	.byte	0xff
	.zero		1


	//   ....[140]....
        /*09d4*/ 	.word	0x000096d0
        /*09d8*/ 	.word	0x00000000
        /*09dc*/ 	.word	0x00000000
        /*09e0*/ 	.short	0x010a
        /*09e2*/ 	.byte	0xff
	.zero		1


	//   ....[141]....
        /*09e4*/ 	.word	0x00009730
        /*09e8*/ 	.word	0x00000000
        /*09ec*/ 	.word	0x00000000
        /*09f0*/ 	.short	0x010a
        /*09f2*/ 	.byte	0xff
	.zero		1


	//   ....[142]....
        /*09f4*/ 	.word	0x00009780
        /*09f8*/ 	.word	0x00000000
        /*09fc*/ 	.word	0x00000140
        /*0a00*/ 	.short	0x010a
        /*0a02*/ 	.byte	0xff
	.zero		1


	//   ....[143]....
        /*0a04*/ 	.word	0x000097e0
        /*0a08*/ 	.word	0x00000000
        /*0a0c*/ 	.word	0x000000f0
        /*0a10*/ 	.short	0x010a
        /*0a12*/ 	.byte	0xff
	.zero		1


	//   ....[144]....
        /*0a14*/ 	.word	0x00009830
        /*0a18*/ 	.word	0x00000000
        /*0a1c*/ 	.word	0x000000e0
        /*0a20*/ 	.short	0x010a
        /*0a22*/ 	.byte	0xff
	.zero		1


	//   ....[145]....
        /*0a24*/ 	.word	0x00009890
        /*0a28*/ 	.word	0x00000000
        /*0a2c*/ 	.word	0x000000f0
        /*0a30*/ 	.short	0x010a
        /*0a32*/ 	.byte	0xff
	.zero		1


	//   ....[146]....
        /*0a34*/ 	.word	0x000098f0
        /*0a38*/ 	.word	0x00000005
        /*0a3c*/ 	.word	0x00000008
        /*0a40*/ 	.short	0x010a
        /*0a42*/ 	.byte	0xff
	.zero		1


	//   ....[147]....
        /*0a44*/ 	.word	0x000099e0
        /*0a48*/ 	.word	0x00000003
        /*0a4c*/ 	.word	0x00000008
        /*0a50*/ 	.short	0x010a
        /*0a52*/ 	.byte	0xff
	.zero		1


	//   ....[148]....
        /*0a54*/ 	.word	0x00009a30
        /*0a58*/ 	.word	0x00000000
        /*0a5c*/ 	.word	0x000000e0
        /*0a60*/ 	.short	0x010a
        /*0a62*/ 	.byte	0xff
	.zero		1


	//   ....[149]....
        /*0a64*/ 	.word	0x00009a90
        /*0a68*/ 	.word	0x00000000
        /*0a6c*/ 	.word	0x00000120
        /*0a70*/ 	.short	0x010a
        /*0a72*/ 	.byte	0xff
	.zero		1


	//   ....[150]....
        /*0a74*/ 	.word	0x00009af0
        /*0a78*/ 	.word	0x00000000
        /*0a7c*/ 	.word	0x00000000
        /*0a80*/ 	.short	0x010a
        /*0a82*/ 	.byte	0xff
	.zero		1


	//   ....[151]....
        /*0a84*/ 	.word	0x00009b50
        /*0a88*/ 	.word	0x00000000
        /*0a8c*/ 	.word	0x00000000
        /*0a90*/ 	.short	0x010a
        /*0a92*/ 	.byte	0xff
	.zero		1


	//   ....[152]....
        /*0a94*/ 	.word	0x00009bb0
        /*0a98*/ 	.word	0x00000000
        /*0a9c*/ 	.word	0x00000000
        /*0aa0*/ 	.short	0x010a
        /*0aa2*/ 	.byte	0xff
	.zero		1


	//   ....[153]....
        /*0aa4*/ 	.word	0x00009c10
        /*0aa8*/ 	.word	0x00000000
        /*0aac*/ 	.word	0x00000000
        /*0ab0*/ 	.short	0x010a
        /*0ab2*/ 	.byte	0xff
	.zero		1


	//   ....[154]....
        /*0ab4*/ 	.word	0x00009c70
        /*0ab8*/ 	.word	0x00000000
        /*0abc*/ 	.word	0x00000160
        /*0ac0*/ 	.short	0x010a
        /*0ac2*/ 	.byte	0xff
	.zero		1


	//   ....[155]....
        /*0ac4*/ 	.word	0x00009cc0
        /*0ac8*/ 	.word	0x00000008
        /*0acc*/ 	.word	0x000000e0
        /*0ad0*/ 	.short	0x010a
        /*0ad2*/ 	.byte	0xff
	.zero		1


	//   ....[156]....
        /*0ad4*/ 	.word	0x00009d20
        /*0ad8*/ 	.word	0x00000000
        /*0adc*/ 	.word	0x000000d8
        /*0ae0*/ 	.short	0x010a
        /*0ae2*/ 	.byte	0xff
	.zero		1


	//   ....[157]....
        /*0ae4*/ 	.word	0x00009d80
        /*0ae8*/ 	.word	0x00000000
        /*0aec*/ 	.word	0x000000b0
        /*0af0*/ 	.short	0x010a
        /*0af2*/ 	.byte	0xff
	.zero		1


	//   ....[158]....
        /*0af4*/ 	.word	0x00009de0
        /*0af8*/ 	.word	0x00000000
        /*0afc*/ 	.word	0x000000b8
        /*0b00*/ 	.short	0x010a
        /*0b02*/ 	.byte	0xff
	.zero		1


	//   ....[159]....
        /*0b04*/ 	.word	0x00009e40
        /*0b08*/ 	.word	0x00000000
        /*0b0c*/ 	.word	0x000000c0
        /*0b10*/ 	.short	0x010a
        /*0b12*/ 	.byte	0xff
	.zero		1


	//   ....[160]....
        /*0b14*/ 	.word	0x00009ea0
        /*0b18*/ 	.word	0x00000000
        /*0b1c*/ 	.word	0x000000c8
        /*0b20*/ 	.short	0x010a
        /*0b22*/ 	.byte	0xff
	.zero		1


	//   ....[161]....
        /*0b24*/ 	.word	0x00009f00
        /*0b28*/ 	.word	0x00000000
        /*0b2c*/ 	.word	0x000000b0
        /*0b30*/ 	.short	0x010a
        /*0b32*/ 	.byte	0xff
	.zero		1


	//   ....[162]....
        /*0b34*/ 	.word	0x00009f60
        /*0b38*/ 	.word	0x00000000
        /*0b3c*/ 	.word	0x000000b8
        /*0b40*/ 	.short	0x010a
        /*0b42*/ 	.byte	0xff
	.zero		1


	//   ....[163]....
        /*0b44*/ 	.word	0x00009fc0
        /*0b48*/ 	.word	0x00000000
        /*0b4c*/ 	.word	0x000000c0
        /*0b50*/ 	.short	0x010a
        /*0b52*/ 	.byte	0xff
	.zero		1


	//   ....[164]....
        /*0b54*/ 	.word	0x0000a010
        /*0b58*/ 	.word	0x00000003
        /*0b5c*/ 	.word	0x000000e0
        /*0b60*/ 	.short	0x010a
        /*0b62*/ 	.byte	0xff
	.zero		1


	//   ....[165]....
        /*0b64*/ 	.word	0x0000a070
        /*0b68*/ 	.word	0x00000002
        /*0b6c*/ 	.word	0x00000090
        /*0b70*/ 	.short	0x010a
        /*0b72*/ 	.byte	0xff
	.zero		1


	//   ....[166]....
        /*0b74*/ 	.word	0x0000a0c0
        /*0b78*/ 	.word	0x00000046
        /*0b7c*/ 	.word	0x00000100
        /*0b80*/ 	.short	0x010a
        /*0b82*/ 	.byte	0xff
	.zero		1


	//   ....[167]....
        /*0b84*/ 	.word	0x0000a110
        /*0b88*/ 	.word	0x00000002
        /*0b8c*/ 	.word	0x00000090
        /*0b90*/ 	.short	0x010a
        /*0b92*/ 	.byte	0xff
	.zero		1


	//   ....[168]....
        /*0b94*/ 	.word	0x0000a160
        /*0b98*/ 	.word	0x00000006
        /*0b9c*/ 	.word	0x00000090
        /*0ba0*/ 	.short	0x010a
        /*0ba2*/ 	.byte	0xff
	.zero		1


	//   ....[169]....
        /*0ba4*/ 	.word	0x0000a1b0
        /*0ba8*/ 	.word	0x00000000
        /*0bac*/ 	.word	0x00000090
        /*0bb0*/ 	.short	0x010a
        /*0bb2*/ 	.byte	0xff
	.zero		1


	//----- nvinfo : EIATTR_NUM_MBARRIERS
	.align		4
.L_47:
        /*0bb4*/ 	.byte	0x03, 0x38
        /*0bb6*/ 	.short	0x002d


	//----- nvinfo : EIATTR_EXIT_INSTR_OFFSETS
	.align		4
        /*0bb8*/ 	.byte	0x04, 0x1c
        /*0bba*/ 	.short	(.L_49 - .L_48)


	//   ....[0]....
.L_48:
        /*0bbc*/ 	.word	0x00002f50


	//   ....[1]....
        /*0bc0*/ 	.word	0x00003460


	//   ....[2]....
        /*0bc4*/ 	.word	0x000034c0


	//   ....[3]....
        /*0bc8*/ 	.word	0x00004850


	//   ....[4]....
        /*0bcc*/ 	.word	0x00005a70


	//   ....[5]....
        /*0bd0*/ 	.word	0x00005ab0


	//   ....[6]....
        /*0bd4*/ 	.word	0x000091e0


	//   ....[7]....
        /*0bd8*/ 	.word	0x00009260


	//   ....[8]....
        /*0bdc*/ 	.word	0x00009290


	//   ....[9]....
        /*0be0*/ 	.word	0x00009310


	//----- nvinfo : EIATTR_MAX_THREADS
	.align		4
.L_49:
        /*0be4*/ 	.byte	0x04, 0x05
        /*0be6*/ 	.short	(.L_51 - .L_50)
.L_50:
        /*0be8*/ 	.word	0x00000100
        /*0bec*/ 	.word	0x00000001
        /*0bf0*/ 	.word	0x00000001


	//----- nvinfo : EIATTR_CRS_STACK_SIZE
	.align		4
.L_51:
        /*0bf4*/ 	.byte	0x04, 0x1e
        /*0bf6*/ 	.short	(.L_53 - .L_52)
.L_52:
        /*0bf8*/ 	.word	0x00000000


	//----- nvinfo : EIATTR_CBANK_PARAM_SIZE
	.align		4
.L_53:
        /*0bfc*/ 	.byte	0x03, 0x19
        /*0bfe*/ 	.short	0x0800


	//----- nvinfo : EIATTR_PARAM_CBANK
	.align		4
        /*0c00*/ 	.byte	0x04, 0x0a
        /*0c02*/ 	.short	(.L_55 - .L_54)
	.align		4
.L_54:
        /*0c04*/ 	.word	index@(.nv.constant0._ZN7cutlass13device_kernelINS_4gemm6kernel13GemmUniversalIN4cute5tupleIJiiiiEEENS1_10collective13CollectiveMmaINS1_35MainloopSm100TmaUmmaWarpSpecializedILi9ELi2ELi4ENS5_IJNS4_1CILi4EEENSA_ILi1EEESC_EEEEENS5_IJNSA_ILi256EEENSA_ILi64EEENSA_ILi32EEEEEENS_10tfloat32_tENS5_IJlSC_lEEESJ_SK_NS4_8TiledMMAINS4_8MMA_AtomIJNS4_23SM100_MMA_TF32_2x1SM_SSISJ_SJ_fLi256ELi64ELNS4_4UMMA5MajorE0ELSP_0ELNSO_7ScaleInE0ELSQ_0EEEEEENS4_6LayoutINS5_IJSC_SC_SC_EEENS5_IJNSA_ILi0EEESV_SV_EEEEENS5_IJNS4_10UnderscoreESY_SY_EEEEENS4_18SM100_TMA_2SM_LOADENS4_14ComposedLayoutINS4_7SwizzleILi3ELi4ELi3EEENS4_18smem_ptr_flag_bitsILi32EEENST_INS5_IJNSA_ILi8EEESH_EEENS5_IJSH_SC_EEEEEEEvNS4_8identityENS4_28SM100_TMA_2SM_LOAD_MULTICASTES1B_vS1C_EENS_8epilogue10collective18CollectiveEpilogueINS1F_23Sm100TmaWarpSpecializedILi4ELi2ELi16ELb1ELb0EEEJNS5_IJNSA_ILi128EEESG_SH_EEENS5_IJNST_IS1K_SC_EENST_INSA_ILi16EEESC_EEEEESJ_SK_SJ_SK_NS1F_6fusion15FusionCallbacksIS1J_NS1Q_17LinearCombinationISJ_fSJ_fLNS_15FloatRoundStyleE2EEES1L_S1P_JEEENS4_5SM1004TMEM4LOAD26SM100_TMEM_LOAD_32dp32b16xENS4_13SM90_TMA_LOADENS12_INS13_ILi2ELi4ELi3EEES16_NST_INS5_IJS17_S1N_EEENS5_IJS1N_SC_EEEEEEENS4_39AutoVectorizingCopyWithAssumedAlignmentILi128EEENS4_14SM90_TMA_STOREES25_S27_S27_EEEvvEEEEvNT_6ParamsE)
        /*0c08*/ 	.short	0x0380
        /*0c0a*/ 	.short	0x0800


	//----- nvinfo : EIATTR_SW_WAR
	.align		4
.L_55:
        /*0c0c*/ 	.byte	0x04, 0x36
        /*0c0e*/ 	.short	(.L_57 - .L_56)
.L_56:
        /*0c10*/ 	.word	0x00000008
.L_57:


//--------------------- .nv.callgraph             --------------------------
	.section	.nv.callgraph,"",@"SHT_CUDA_CALLGRAPH"
	.align	4
	.sectionentsize	8
	.align		4
        /*0000*/ 	.word	0x00000000
	.align		4
        /*0004*/ 	.word	0xffffffff
	.align		4
        /*0008*/ 	.word	index@(_ZN7cutlass13device_kernelINS_4gemm6kernel13GemmUniversalIN4cute5tupleIJiiiiEEENS1_10collective13CollectiveMmaINS1_35MainloopSm100TmaUmmaWarpSpecializedILi9ELi2ELi4ENS5_IJNS4_1CILi4EEENSA_ILi1EEESC_EEEEENS5_IJNSA_ILi256EEENSA_ILi64EEENSA_ILi32EEEEEENS_10tfloat32_tENS5_IJlSC_lEEESJ_SK_NS4_8TiledMMAINS4_8MMA_AtomIJNS4_23SM100_MMA_TF32_2x1SM_SSISJ_SJ_fLi256ELi64ELNS4_4UMMA5MajorE0ELSP_0ELNSO_7ScaleInE0ELSQ_0EEEEEENS4_6LayoutINS5_IJSC_SC_SC_EEENS5_IJNSA_ILi0EEESV_SV_EEEEENS5_IJNS4_10UnderscoreESY_SY_EEEEENS4_18SM100_TMA_2SM_LOADENS4_14ComposedLayoutINS4_7SwizzleILi3ELi4ELi3EEENS4_18smem_ptr_flag_bitsILi32EEENST_INS5_IJNSA_ILi8EEESH_EEENS5_IJSH_SC_EEEEEEEvNS4_8identityENS4_28SM100_TMA_2SM_LOAD_MULTICASTES1B_vS1C_EENS_8epilogue10collective18CollectiveEpilogueINS1F_23Sm100TmaWarpSpecializedILi4ELi2ELi16ELb1ELb0EEEJNS5_IJNSA_ILi128EEESG_SH_EEENS5_IJNST_IS1K_SC_EENST_INSA_ILi16EEESC_EEEEESJ_SK_SJ_SK_NS1F_6fusion15FusionCallbacksIS1J_NS1Q_17LinearCombinationISJ_fSJ_fLNS_15FloatRoundStyleE2EEES1L_S1P_JEEENS4_5SM1004TMEM4LOAD26SM100_TMEM_LOAD_32dp32b16xENS4_13SM90_TMA_LOADENS12_INS13_ILi2ELi4ELi3EEES16_NST_INS5_IJS17_S1N_EEENS5_IJS1N_SC_EEEEEEENS4_39AutoVectorizingCopyWithAssumedAlignmentILi128EEENS4_14SM90_TMA_STOREES25_S27_S27_EEEvvEEEEvNT_6ParamsE)
	.align		4
        /*000c*/ 	.word	index@(__assertfail)
	.align		4
        /*0010*/ 	.word	0x00000000
	.align		4
        /*0014*/ 	.word	0xfffffffe
	.align		4
        /*0018*/ 	.word	0x00000000
	.align		4
        /*001c*/ 	.word	0xfffffffd
	.align		4
        /*0020*/ 	.word	0x00000000
	.align		4
        /*0024*/ 	.word	0xfffffffc


//--------------------- .nv.constant4             --------------------------
	.section	.nv.constant4,"a",@progbits
	.align	8
	.align		8
.nv.constant4:
        /*0000*/ 	.dword	__assertfail
	.align		8
        /*0008*/ 	.dword	__unnamed_1
	.align		8
        /*0010*/ 	.dword	__unnamed_2
	.align		8
        /*0018*/ 	.dword	_ZN40_INTERNAL_24c4036d_4_k_cu_430c9286_179894cuda3std3__45__cpo5beginE
	.align		8
        /*0020*/ 	.dword	_ZN40_INTERNAL_24c4036d_4_k_cu_430c9286_179894cuda3std3__45__cpo3endE
	.align		8
        /*0028*/ 	.dword	_ZN40_INTERNAL_24c4036d_4_k_cu_430c9286_179894cuda3std3__45__cpo6cbeginE
	.align		8
        /*0030*/ 	.dword	_ZN40_INTERNAL_24c4036d_4_k_cu_430c9286_179894cuda3std3__45__cpo4cendE
	.align		8
        /*0038*/ 	.dword	_ZN40_INTERNAL_24c4036d_4_k_cu_430c9286_179894cuda3std3__442_GLOBAL__N__24c4036d_4_k_cu_430c9286_179896ignoreE
	.align		8
        /*0040*/ 	.dword	_ZN40_INTERNAL_24c4036d_4_k_cu_430c9286_179894cuda3std3__419piecewise_constructE
	.align		8
        /*0048*/ 	.dword	_ZN40_INTERNAL_24c4036d_4_k_cu_430c9286_179894cuda3std3__48in_placeE
	.align		8
        /*0050*/ 	.dword	_ZN40_INTERNAL_24c4036d_4_k_cu_430c9286_179894cuda3std6ranges3__45__cpo4swapE
	.align		8
        /*0058*/ 	.dword	_ZN40_INTERNAL_24c4036d_4_k_cu_430c9286_179894cuda3std6ranges3__45__cpo9iter_moveE
	.align		8
        /*0060*/ 	.dword	_ZN40_INTERNAL_24c4036d_4_k_cu_430c9286_179894cute7productE
	.align		8
        /*0068*/ 	.dword	_ZN40_INTERNAL_24c4036d_4_k_cu_430c9286_179894cute1_E
	.align		8
        /*0070*/ 	.dword	$str$25
	.align		8
        /*0078*/ 	.dword	$str$26
	.align		8
        /*0080*/ 	.dword	$str$27
	.align		8
        /*0088*/ 	.dword	$str$28


//--------------------- .text._ZN7cutlass13device_kernelINS_4gemm6kernel13GemmUniversalIN4cute5tupleIJiiiiEEENS1_10collective13CollectiveMmaINS1_35MainloopSm100TmaUmmaWarpSpecializedILi9ELi2ELi4ENS5_IJNS4_1CILi4EEENSA_ILi1EEESC_EEEEENS5_IJNSA_ILi256EEENSA_ILi64EEENSA_ILi32EEEEEENS_10tfloat32_tENS5_IJlSC_lEEESJ_SK_NS4_8TiledMMAINS4_8MMA_AtomIJNS4_23SM100_MMA_TF32_2x1SM_SSISJ_SJ_fLi256ELi64ELNS4_4UMMA5MajorE0ELSP_0ELNSO_7ScaleInE0ELSQ_0EEEEEENS4_6LayoutINS5_IJSC_SC_SC_EEENS5_IJNSA_ILi0EEESV_SV_EEEEENS5_IJNS4_10UnderscoreESY_SY_EEEEENS4_18SM100_TMA_2SM_LOADENS4_14ComposedLayoutINS4_7SwizzleILi3ELi4ELi3EEENS4_18smem_ptr_flag_bitsILi32EEENST_INS5_IJNSA_ILi8EEESH_EEENS5_IJSH_SC_EEEEEEEvNS4_8identityENS4_28SM100_TMA_2SM_LOAD_MULTICASTES1B_vS1C_EENS_8epilogue10collective18CollectiveEpilogueINS1F_23Sm100TmaWarpSpecializedILi4ELi2ELi16ELb1ELb0EEEJNS5_IJNSA_ILi128EEESG_SH_EEENS5_IJNST_IS1K_SC_EENST_INSA_ILi16EEESC_EEEEESJ_SK_SJ_SK_NS1F_6fusion15FusionCallbacksIS1J_NS1Q_17LinearCombinationISJ_fSJ_fLNS_15FloatRoundStyleE2EEES1L_S1P_JEEENS4_5SM1004TMEM4LOAD26SM100_TMEM_LOAD_32dp32b16xENS4_13SM90_TMA_LOADENS12_INS13_ILi2ELi4ELi3EEES16_NST_INS5_IJS17_S1N_EEENS5_IJS1N_SC_EEEEEEENS4_39AutoVectorizingCopyWithAssumedAlignmentILi128EEENS4_14SM90_TMA_STOREES25_S27_S27_EEEvvEEEEvNT_6ParamsE --------------------------
	.section	.text._ZN7cutlass13device_kernelINS_4gemm6kernel13GemmUniversalIN4cute5tupleIJiiiiEEENS1_10collective13CollectiveMmaINS1_35MainloopSm100TmaUmmaWarpSpecializedILi9ELi2ELi4ENS5_IJNS4_1CILi4EEENSA_ILi1EEESC_EEEEENS5_IJNSA_ILi256EEENSA_ILi64EEENSA_ILi32EEEEEENS_10tfloat32_tENS5_IJlSC_lEEESJ_SK_NS4_8TiledMMAINS4_8MMA_AtomIJNS4_23SM100_MMA_TF32_2x1SM_SSISJ_SJ_fLi256ELi64ELNS4_4UMMA5MajorE0ELSP_0ELNSO_7ScaleInE0ELSQ_0EEEEEENS4_6LayoutINS5_IJSC_SC_SC_EEENS5_IJNSA_ILi0EEESV_SV_EEEEENS5_IJNS4_10UnderscoreESY_SY_EEEEENS4_18SM100_TMA_2SM_LOADENS4_14ComposedLayoutINS4_7SwizzleILi3ELi4ELi3EEENS4_18smem_ptr_flag_bitsILi32EEENST_INS5_IJNSA_ILi8EEESH_EEENS5_IJSH_SC_EEEEEEEvNS4_8identityENS4_28SM100_TMA_2SM_LOAD_MULTICASTES1B_vS1C_EENS_8epilogue10collective18CollectiveEpilogueINS1F_23Sm100TmaWarpSpecializedILi4ELi2ELi16ELb1ELb0EEEJNS5_IJNSA_ILi128EEESG_SH_EEENS5_IJNST_IS1K_SC_EENST_INSA_ILi16EEESC_EEEEESJ_SK_SJ_SK_NS1F_6fusion15FusionCallbacksIS1J_NS1Q_17LinearCombinationISJ_fSJ_fLNS_15FloatRoundStyleE2EEES1L_S1P_JEEENS4_5SM1004TMEM4LOAD26SM100_TMEM_LOAD_32dp32b16xENS4_13SM90_TMA_LOADENS12_INS13_ILi2ELi4ELi3EEES16_NST_INS5_IJS17_S1N_EEENS5_IJS1N_SC_EEEEEEENS4_39AutoVectorizingCopyWithAssumedAlignmentILi128EEENS4_14SM90_TMA_STOREES25_S27_S27_EEEvvEEEEvNT_6ParamsE,"ax",@progbits
	.align	128
.text._ZN7cutlass13device_kernelINS_4gemm6kernel13GemmUniversalIN4cute5tupleIJiiiiEEENS1_10collective13CollectiveMmaINS1_35MainloopSm100TmaUmmaWarpSpecializedILi9ELi2ELi4ENS5_IJNS4_1CILi4EEENSA_ILi1EEESC_EEEEENS5_IJNSA_ILi256EEENSA_ILi64EEENSA_ILi32EEEEEENS_10tfloat32_tENS5_IJlSC_lEEESJ_SK_NS4_8TiledMMAINS4_8MMA_AtomIJNS4_23SM100_MMA_TF32_2x1SM_SSISJ_SJ_fLi256ELi64ELNS4_4UMMA5MajorE0ELSP_0ELNSO_7ScaleInE0ELSQ_0EEEEEENS4_6LayoutINS5_IJSC_SC_SC_EEENS5_IJNSA_ILi0EEESV_SV_EEEEENS5_IJNS4_10UnderscoreESY_SY_EEEEENS4_18SM100_TMA_2SM_LOADENS4_14ComposedLayoutINS4_7SwizzleILi3ELi4ELi3EEENS4_18smem_ptr_flag_bitsILi32EEENST_INS5_IJNSA_ILi8EEESH_EEENS5_IJSH_SC_EEEEEEEvNS4_8identityENS4_28SM100_TMA_2SM_LOAD_MULTICASTES1B_vS1C_EENS_8epilogue10collective18CollectiveEpilogueINS1F_23Sm100TmaWarpSpecializedILi4ELi2ELi16ELb1ELb0EEEJNS5_IJNSA_ILi128EEESG_SH_EEENS5_IJNST_IS1K_SC_EENST_INSA_ILi16EEESC_EEEEESJ_SK_SJ_SK_NS1F_6fusion15FusionCallbacksIS1J_NS1Q_17LinearCombinationISJ_fSJ_fLNS_15FloatRoundStyleE2EEES1L_S1P_JEEENS4_5SM1004TMEM4LOAD26SM100_TMEM_LOAD_32dp32b16xENS4_13SM90_TMA_LOADENS12_INS13_ILi2ELi4ELi3EEES16_NST_INS5_IJS17_S1N_EEENS5_IJS1N_SC_EEEEEEENS4_39AutoVectorizingCopyWithAssumedAlignmentILi128EEENS4_14SM90_TMA_STOREES25_S27_S27_EEEvvEEEEvNT_6ParamsE:
        .type           _ZN7cutlass13device_kernelINS_4gemm6kernel13GemmUniversalIN4cute5tupleIJiiiiEEENS1_10collective13CollectiveMmaINS1_35MainloopSm100TmaUmmaWarpSpecializedILi9ELi2ELi4ENS5_IJNS4_1CILi4EEENSA_ILi1EEESC_EEEEENS5_IJNSA_ILi256EEENSA_ILi64EEENSA_ILi32EEEEEENS_10tfloat32_tENS5_IJlSC_lEEESJ_SK_NS4_8TiledMMAINS4_8MMA_AtomIJNS4_23SM100_MMA_TF32_2x1SM_SSISJ_SJ_fLi256ELi64ELNS4_4UMMA5MajorE0ELSP_0ELNSO_7ScaleInE0ELSQ_0EEEEEENS4_6LayoutINS5_IJSC_SC_SC_EEENS5_IJNSA_ILi0EEESV_SV_EEEEENS5_IJNS4_10UnderscoreESY_SY_EEEEENS4_18SM100_TMA_2SM_LOADENS4_14ComposedLayoutINS4_7SwizzleILi3ELi4ELi3EEENS4_18smem_ptr_flag_bitsILi32EEENST_INS5_IJNSA_ILi8EEESH_EEENS5_IJSH_SC_EEEEEEEvNS4_8identityENS4_28SM100_TMA_2SM_LOAD_MULTICASTES1B_vS1C_EENS_8epilogue10collective18CollectiveEpilogueINS1F_23Sm100TmaWarpSpecializedILi4ELi2ELi16ELb1ELb0EEEJNS5_IJNSA_ILi128EEESG_SH_EEENS5_IJNST_IS1K_SC_EENST_INSA_ILi16EEESC_EEEEESJ_SK_SJ_SK_NS1F_6fusion15FusionCallbacksIS1J_NS1Q_17LinearCombinationISJ_fSJ_fLNS_15FloatRoundStyleE2EEES1L_S1P_JEEENS4_5SM1004TMEM4LOAD26SM100_TMEM_LOAD_32dp32b16xENS4_13SM90_TMA_LOADENS12_INS13_ILi2ELi4ELi3EEES16_NST_INS5_IJS17_S1N_EEENS5_IJS1N_SC_EEEEEEENS4_39AutoVectorizingCopyWithAssumedAlignmentILi128EEENS4_14SM90_TMA_STOREES25_S27_S27_EEEvvEEEEvNT_6ParamsE,@function
        .size           _ZN7cutlass13device_kernelINS_4gemm6kernel13GemmUniversalIN4cute5tupleIJiiiiEEENS1_10collective13CollectiveMmaINS1_35MainloopSm100TmaUmmaWarpSpecializedILi9ELi2ELi4ENS5_IJNS4_1CILi4EEENSA_ILi1EEESC_EEEEENS5_IJNSA_ILi256EEENSA_ILi64EEENSA_ILi32EEEEEENS_10tfloat32_tENS5_IJlSC_lEEESJ_SK_NS4_8TiledMMAINS4_8MMA_AtomIJNS4_23SM100_MMA_TF32_2x1SM_SSISJ_SJ_fLi256ELi64ELNS4_4UMMA5MajorE0ELSP_0ELNSO_7ScaleInE0ELSQ_0EEEEEENS4_6LayoutINS5_IJSC_SC_SC_EEENS5_IJNSA_ILi0EEESV_SV_EEEEENS5_IJNS4_10UnderscoreESY_SY_EEEEENS4_18SM100_TMA_2SM_LOADENS4_14ComposedLayoutINS4_7SwizzleILi3ELi4ELi3EEENS4_18smem_ptr_flag_bitsILi32EEENST_INS5_IJNSA_ILi8EEESH_EEENS5_IJSH_SC_EEEEEEEvNS4_8identityENS4_28SM100_TMA_2SM_LOAD_MULTICASTES1B_vS1C_EENS_8epilogue10collective18CollectiveEpilogueINS1F_23Sm100TmaWarpSpecializedILi4ELi2ELi16ELb1ELb0EEEJNS5_IJNSA_ILi128EEESG_SH_EEENS5_IJNST_IS1K_SC_EENST_INSA_ILi16EEESC_EEEEESJ_SK_SJ_SK_NS1F_6fusion15FusionCallbacksIS1J_NS1Q_17LinearCombinationISJ_fSJ_fLNS_15FloatRoundStyleE2EEES1L_S1P_JEEENS4_5SM1004TMEM4LOAD26SM100_TMEM_LOAD_32dp32b16xENS4_13SM90_TMA_LOADENS12_INS13_ILi2ELi4ELi3EEES16_NST_INS5_IJS17_S1N_EEENS5_IJS1N_SC_EEEEEEENS4_39AutoVectorizingCopyWithAssumedAlignmentILi128EEENS4_14SM90_TMA_STOREES25_S27_S27_EEEvvEEEEvNT_6ParamsE,(.L_x_213 - _ZN7cutlass13device_kernelINS_4gemm6kernel13GemmUniversalIN4cute5tupleIJiiiiEEENS1_10collective13CollectiveMmaINS1_35MainloopSm100TmaUmmaWarpSpecializedILi9ELi2ELi4ENS5_IJNS4_1CILi4EEENSA_ILi1EEESC_EEEEENS5_IJNSA_ILi256EEENSA_ILi64EEENSA_ILi32EEEEEENS_10tfloat32_tENS5_IJlSC_lEEESJ_SK_NS4_8TiledMMAINS4_8MMA_AtomIJNS4_23SM100_MMA_TF32_2x1SM_SSISJ_SJ_fLi256ELi64ELNS4_4UMMA5MajorE0ELSP_0ELNSO_7ScaleInE0ELSQ_0EEEEEENS4_6LayoutINS5_IJSC_SC_SC_EEENS5_IJNSA_ILi0EEESV_SV_EEEEENS5_IJNS4_10UnderscoreESY_SY_EEEEENS4_18SM100_TMA_2SM_LOADENS4_14ComposedLayoutINS4_7SwizzleILi3ELi4ELi3EEENS4_18smem_ptr_flag_bitsILi32EEENST_INS5_IJNSA_ILi8EEESH_EEENS5_IJSH_SC_EEEEEEEvNS4_8identityENS4_28SM100_TMA_2SM_LOAD_MULTICASTES1B_vS1C_EENS_8epilogue10collective18CollectiveEpilogueINS1F_23Sm100TmaWarpSpecializedILi4ELi2ELi16ELb1ELb0EEEJNS5_IJNSA_ILi128EEESG_SH_EEENS5_IJNST_IS1K_SC_EENST_INSA_ILi16EEESC_EEEEESJ_SK_SJ_SK_NS1F_6fusion15FusionCallbacksIS1J_NS1Q_17LinearCombinationISJ_fSJ_fLNS_15FloatRoundStyleE2EEES1L_S1P_JEEENS4_5SM1004TMEM4LOAD26SM100_TMEM_LOAD_32dp32b16xENS4_13SM90_TMA_LOADENS12_INS13_ILi2ELi4ELi3EEES16_NST_INS5_IJS17_S1N_EEENS5_IJS1N_SC_EEEEEEENS4_39AutoVectorizingCopyWithAssumedAlignmentILi128EEENS4_14SM90_TMA_STOREES25_S27_S27_EEEvvEEEEvNT_6ParamsE)
        .other          _ZN7cutlass13device_kernelINS_4gemm6kernel13GemmUniversalIN4cute5tupleIJiiiiEEENS1_10collective13CollectiveMmaINS1_35MainloopSm100TmaUmmaWarpSpecializedILi9ELi2ELi4ENS5_IJNS4_1CILi4EEENSA_ILi1EEESC_EEEEENS5_IJNSA_ILi256EEENSA_ILi64EEENSA_ILi32EEEEEENS_10tfloat32_tENS5_IJlSC_lEEESJ_SK_NS4_8TiledMMAINS4_8MMA_AtomIJNS4_23SM100_MMA_TF32_2x1SM_SSISJ_SJ_fLi256ELi64ELNS4_4UMMA5MajorE0ELSP_0ELNSO_7ScaleInE0ELSQ_0EEEEEENS4_6LayoutINS5_IJSC_SC_SC_EEENS5_IJNSA_ILi0EEESV_SV_EEEEENS5_IJNS4_10UnderscoreESY_SY_EEEEENS4_18SM100_TMA_2SM_LOADENS4_14ComposedLayoutINS4_7SwizzleILi3ELi4ELi3EEENS4_18smem_ptr_flag_bitsILi32EEENST_INS5_IJNSA_ILi8EEESH_EEENS5_IJSH_SC_EEEEEEEvNS4_8identityENS4_28SM100_TMA_2SM_LOAD_MULTICASTES1B_vS1C_EENS_8epilogue10collective18CollectiveEpilogueINS1F_23Sm100TmaWarpSpecializedILi4ELi2ELi16ELb1ELb0EEEJNS5_IJNSA_ILi128EEESG_SH_EEENS5_IJNST_IS1K_SC_EENST_INSA_ILi16EEESC_EEEEESJ_SK_SJ_SK_NS1F_6fusion15FusionCallbacksIS1J_NS1Q_17LinearCombinationISJ_fSJ_fLNS_15FloatRoundStyleE2EEES1L_S1P_JEEENS4_5SM1004TMEM4LOAD26SM100_TMEM_LOAD_32dp32b16xENS4_13SM90_TMA_LOADENS12_INS13_ILi2ELi4ELi3EEES16_NST_INS5_IJS17_S1N_EEENS5_IJS1N_SC_EEEEEEENS4_39AutoVectorizingCopyWithAssumedAlignmentILi128EEENS4_14SM90_TMA_STOREES25_S27_S27_EEEvvEEEEvNT_6ParamsE,@"STO_CUDA_ENTRY STV_DEFAULT"
_ZN7cutlass13device_kernelINS_4gemm6kernel13GemmUniversalIN4cute5tupleIJiiiiEEENS1_10collective13CollectiveMmaINS1_35MainloopSm100TmaUmmaWarpSpecializedILi9ELi2ELi4ENS5_IJNS4_1CILi4EEENSA_ILi1EEESC_EEEEENS5_IJNSA_ILi256EEENSA_ILi64EEENSA_ILi32EEEEEENS_10tfloat32_tENS5_IJlSC_lEEESJ_SK_NS4_8TiledMMAINS4_8MMA_AtomIJNS4_23SM100_MMA_TF32_2x1SM_SSISJ_SJ_fLi256ELi64ELNS4_4UMMA5MajorE0ELSP_0ELNSO_7ScaleInE0ELSQ_0EEEEEENS4_6LayoutINS5_IJSC_SC_SC_EEENS5_IJNSA_ILi0EEESV_SV_EEEEENS5_IJNS4_10UnderscoreESY_SY_EEEEENS4_18SM100_TMA_2SM_LOADENS4_14ComposedLayoutINS4_7SwizzleILi3ELi4ELi3EEENS4_18smem_ptr_flag_bitsILi32EEENST_INS5_IJNSA_ILi8EEESH_EEENS5_IJSH_SC_EEEEEEEvNS4_8identityENS4_28SM100_TMA_2SM_LOAD_MULTICASTES1B_vS1C_EENS_8epilogue10collective18CollectiveEpilogueINS1F_23Sm100TmaWarpSpecializedILi4ELi2ELi16ELb1ELb0EEEJNS5_IJNSA_ILi128EEESG_SH_EEENS5_IJNST_IS1K_SC_EENST_INSA_ILi16EEESC_EEEEESJ_SK_SJ_SK_NS1F_6fusion15FusionCallbacksIS1J_NS1Q_17LinearCombinationISJ_fSJ_fLNS_15FloatRoundStyleE2EEES1L_S1P_JEEENS4_5SM1004TMEM4LOAD26SM100_TMEM_LOAD_32dp32b16xENS4_13SM90_TMA_LOADENS12_INS13_ILi2ELi4ELi3EEES16_NST_INS5_IJS17_S1N_EEENS5_IJS1N_SC_EEEEEEENS4_39AutoVectorizingCopyWithAssumedAlignmentILi128EEENS4_14SM90_TMA_STOREES25_S27_S27_EEEvvEEEEvNT_6ParamsE:
[----:B------:R-:W1:Y:S01]  /*0000*/  LDC R1, c[0x0][0x37c] ;  /* 0x0000df00ff017b82 */ /* 0x000e620000000800 */
[----:B------:R-:W2:Y:S01]  /*0010*/  S2R R67, SR_TID.X ;  /* 0x0000000000437919 */ /* 0x000ea20000002100 */
[----:B------:R-:W3:Y:S06]  /*0020*/  LDCU.64 UR8, c[0x0][0x890] ;  /* 0x00011200ff0877ac */ /* 0x000eec0008000a00 */
[----:B------:R-:W4:Y:S01]  /*0030*/  S2UR UR4, SR_CgaCtaId ;  /* 0x00000000000479c3 */ /* 0x000f220000008800 */
[----:B------:R-:W-:Y:S02]  /*0040*/  PRMT R52, RZ, 0x7610, R52 ;  /* 0x00007610ff347816 */ /* 0x000fe40000000034 */
[----:B------:R-:W-:Y:S01]  /*0050*/  ELECT P1, URZ, PT ;  /* 0x0000000000ff782f */ /* 0x000fe20003820000 */
[----:B---3--:R-:W-:-:S04]  /*0060*/  UISETP.NE.U32.AND UP0, UPT, UR8, URZ, UPT ;  /* 0x000000ff0800728c */ /* 0x008fc8000bf05070 */
[----:B------:R-:W-:Y:S02]  /*0070*/  UISETP.NE.AND.EX UP0, UPT, UR9, URZ, UPT, UP0 ;  /* 0x000000ff0900728c */ /* 0x000fe4000bf05300 */
[----:B----4-:R-:W-:Y:S02]  /*0080*/  ULOP3.LUT UR46, UR4, 0x1, URZ, 0xc0, !UPT ;  /* 0x00000001042e7892 */ /* 0x010fe4000f8ec0ff */
[----:B------:R-:W-:Y:S01]  /*0090*/  ULOP3.LUT UR45, UR4, 0x1, URZ, 0x3c, !UPT ;  /* 0x00000001042d7892 */ /* 0x000fe2000f8e3cff */
[----:B--2---:R-:W-:-:S05]  /*00a0*/  SHF.R.U32.HI R53, RZ, 0x5, R67 ;  /* 0x00000005ff357819 */ /* 0x004fca0000011643 */
[----:B------:R-:W2:Y:S02]  /*00b0*/  SHFL.IDX PT, R0, R53, RZ, 0x1f ;  /* 0x00001fff35007589 */ /* 0x000ea400000e0000 */
[----:B--2---:R-:W-:Y:S01]  /*00c0*/  R2UR UR20, R0 ;  /* 0x00000000001472ca */ /* 0x004fe200000e0000 */
[----:B-1----:R-:W-:-:S14]  /*00d0*/  BRA.U UP0, `(.L_x_0) ;  /* 0x0000000100307547 */ /* 0x002fdc000b800000 */
[----:B------:R-:W1:Y:S02]  /*00e0*/  LDCU.64 UR4, c[0x0][0x888] ;  /* 0x00011100ff0477ac */ /* 0x000e640008000a00 */
[----:B-1----:R-:W-:-:S04]  /*00f0*/  UISETP.NE.U32.AND UP0, UPT, UR4, URZ, UPT ;  /* 0x000000ff0400728c */ /* 0x002fc8000bf05070 */
[----:B------:R-:W-:-:S09]  /*0100*/  UISETP.NE.AND.EX UP0, UPT, UR5, URZ, UPT, UP0 ;  /* 0x000000ff0500728c */ /* 0x000fd2000bf05300 */
[----:B------:R-:W-:Y:S05]  /*0110*/  BRA.U !UP0, `(.L_x_1) ;  /* 0x0000000108147547 */ /* 0x000fea000b800000 */
[----:B------:R-:W1:Y:S01]  /*0120*/  LDC.64 R2, c[0x0][0x888] ;  /* 0x00022200ff027b82 */ /* 0x000e620000000a00 */
[----:B------:R-:W1:Y:S02]  /*0130*/  LDCU.64 UR4, c[0x0][0x358] ;  /* 0x00006b00ff0477ac */ /* 0x000e640008000a00 */
[----:B-1----:R1:W5:Y:S01]  /*0140*/  LDG.E R27, desc[UR4][R2.64] ;  /* 0x00000004021b7981 */ /* 0x002362000c1e1900 */
[----:B------:R-:W-:Y:S01]  /*0150*/  HFMA2 R52, -RZ, RZ, 0, 5.9604644775390625e-08 ;  /* 0x00000001ff347431 */ /* 0x000fe200000001ff */
[----:B------:R-:W-:Y:S05]  /*0160*/  BRA `(.L_x_0) ;  /* 0x00000000000c7947 */ /* 0x000fea0003800000 */
.L_x_1:
[----:B------:R-:W1:Y:S01]  /*0170*/  LDCU UR4, c[0x0][0x880] ;  /* 0x00011000ff0477ac */ /* 0x000e620008000800 */
[----:B------:R-:W-:Y:S01]  /*0180*/  HFMA2 R52, -RZ, RZ, 0, 5.9604644775390625e-08 ;  /* 0x00000001ff347431 */ /* 0x000fe200000001ff */
[----:B-1----:R-:W-:-:S07]  /*0190*/  MOV R27, UR4 ;  /* 0x00000004001b7c02 */ /* 0x002fce0008000f00 */
.L_x_0:
[----:B------:R-:W2:Y:S02]  /*01a0*/  LDCU.64 UR4, c[0x0][0x8b0] ;  /* 0x00011600ff0477ac */ /* 0x000ea40008000a00 */
[----:B--2---:R-:W-:-:S04]  /*01b0*/  UISETP.NE.U32.AND UP0, UPT, UR4, URZ, UPT ;  /* 0x000000ff0400728c */ /* 0x004fc8000bf05070 */
[----:B------:R-:W-:-:S09]  /*01c0*/  UISETP.NE.AND.EX UP0, UPT, UR5, URZ, UPT, UP0 ;  /* 0x000000ff0500728c */ /* 0x000fd2000bf05300 */
[----:B------:R-:W-:Y:S05]  /*01d0*/  BRA.U UP0, `(.L_x_2) ;  /* 0x0000000100287547 */ /* 0x000fea000b800000 */
[----:B------:R-:W2:Y:S02]  /*01e0*/  LDCU.64 UR4, c[0x0][0x8a8] ;  /* 0x00011500ff0477ac */ /* 0x000ea40008000a00 */
[----:B--2---:R-:W-:-:S04]  /*01f0*/  UISETP.NE.U32.AND UP0, UPT, UR4, URZ, UPT ;  /* 0x000000ff0400728c */ /* 0x004fc8000bf05070 */
[----:B------:R-:W-:-:S09]  /*0200*/  UISETP.NE.AND.EX UP0, UPT, UR5, URZ, UPT, UP0 ;  /* 0x000000ff0500728c */ /* 0x000fd2000bf05300 */
[----:B------:R-:W-:Y:S05]  /*0210*/  BRA.U !UP0, `(.L_x_3) ;  /* 0x0000000108107547 */ /* 0x000fea000b800000 */
[----:B------:R-:W2:Y:S01]  /*0220*/  LDC.64 R24, c[0x0][0x8a8] ;  /* 0x00022a00ff187b82 */ /* 0x000ea20000000a00 */
[----:B------:R-:W2:Y:S02]  /*0230*/  LDCU.64 UR4, c[0x0][0x358] ;  /* 0x00006b00ff0477ac */ /* 0x000ea40008000a00 */
[----:B--2---:R2:W5:Y:S01]  /*0240*/  LDG.E R24, desc[UR4][R24.64] ;  /* 0x0000000418187981 */ /* 0x004562000c1e1900 */
[----:B------:R-:W-:Y:S05]  /*0250*/  BRA `(.L_x_2) ;  /* 0x0000000000087947 */ /* 0x000fea0003800000 */
.L_x_3:
[----:B------:R-:W2:Y:S02]  /*0260*/  LDCU UR4, c[0x0][0x8a0] ;  /* 0x00011400ff0477ac */ /* 0x000ea40008000800 */
[----:B--2---:R-:W-:Y:S02]  /*0270*/  MOV R24, UR4 ;  /* 0x0000000400187c02 */ /* 0x004fe40008000f00 */
.L_x_2:
[----:B------:R-:W-:Y:S01]  /*0280*/  IMAD.U32 R0, RZ, RZ, UR20 ;  /* 0x00000014ff007e24 */ /* 0x000fe2000f8e00ff */
[----:B------:R-:W-:Y:S04]  /*0290*/  BSSY.RECONVERGENT B0, `(.L_x_4) ;  /* 0x000000c000007945 */ /* 0x000fe80003800200 */
[C---:B------:R-:W-:Y:S02]  /*02a0*/  ISETP.NE.OR P2, PT, R0.reuse, 0x1, !P1 ;  /* 0x000000010000780c */ /* 0x040fe40004f45670 */
[----:B------:R-:W-:-:S11]  /*02b0*/  ISETP.NE.OR P0, PT, R0, 0x3, !P1 ;  /* 0x000000030000780c */ /* 0x000fd60004f05670 */
[----:B------:R-:W-:Y:S05]  /*02c0*/  @P2 BRA `(.L_x_5) ;  /* 0x0000000000202947 */ /* 0x000fea0003800000 */
[----:B------:R-:W3:Y:S02]  /*02d0*/  LDCU.64 UR4, c[0x0][0x348] ;  /* 0x00006900ff0477ac */ /* 0x000ee40008000a00 */
[----:B---3--:R-:W-:Y:S02]  /*02e0*/  UIADD3 UR6, UP1, UPT, UR4, 0x80, URZ ;  /* 0x0000008004067890 */ /* 0x008fe4000ff3e0ff */
[----:B------:R-:W-:Y:S02]  /*02f0*/  UIADD3 UR4, UP0, UPT, UR4, 0x180, URZ ;  /* 0x0000018004047890 */ /* 0x000fe4000ff1e0ff */
[----:B------:R-:W-:Y:S02]  /*0300*/  UIADD3.X UR7, UPT, UPT, URZ, UR5, URZ, UP1, !UPT ;  /* 0x00000005ff077290 */ /* 0x000fe40008ffe4ff */
[----:B------:R-:W-:-:S07]  /*0310*/  UIADD3.X UR5, UPT, UPT, URZ, UR5, URZ, UP0, !UPT ;  /* 0x00000005ff057290 */ /* 0x000fce00087fe4ff */
[----:B------:R3:W-:Y:S02]  /*0320*/  UTMACCTL.PF [UR6] ;  /* 0x00000000060079b9 */ /* 0x0007e40008040000 */
[----:B------:R3:W-:Y:S02]  /*0330*/  UTMACCTL.PF [UR4] ;  /* 0x00000000040079b9 */ /* 0x0007e40008040000 */
[----:B---3--:R-:W-:Y:S01]  /*0340*/  NOP ;  /* 0x0000000000007918 */ /* 0x008fe20000000000 */
.L_x_5:
[----:B------:R-:W-:Y:S05]  /*0350*/  BSYNC.RECONVERGENT B0 ;  /* 0x0000000000007941 */ /* 0x000fea0003800200 */
.L_x_4:
[----:B------:R-:W-:Y:S04]  /*0360*/  BSSY.RECONVERGENT B0, `(.L_x_6) ;  /* 0x000000a000007945 */ /* 0x000fe80003800200 */
        /* <DEDUP_REMOVED lines=9> */
.L_x_7:
[----:B------:R-:W-:Y:S05]  /*0400*/  BSYNC.RECONVERGENT B0 ;  /* 0x0000000000007941 */ /* 0x000fea0003800200 */
.L_x_6:
[----:B------:R-:W3:Y:S01]  /*0410*/  LDCU.64 UR4, c[0x0][0x888] ;  /* 0x00011100ff0477ac */ /* 0x000ee20008000a00 */
[----:B------:R-:W-:Y:S02]  /*0420*/  UISETP.EQ.U32.AND UP2, UPT, UR8, URZ, UPT ;  /* 0x000000ff0800728c */ /* 0x000fe4000bf42070 */
[----:B------:R-:W-:Y:S02]  /*0430*/  UPLOP3.LUT UP4, UPT, UPT, UPT, UPT, 0x80, 0x8 ;  /* 0x000000000008789c */ /* 0x000fe40003f8f070 */
[----:B---3--:R-:W-:-:S04]  /*0440*/  UISETP.NE.U32.AND UP0, UPT, UR4, URZ, UPT ;  /* 0x000000ff0400728c */ /* 0x008fc8000bf05070 */
[----:B------:R-:W-:-:S04]  /*0450*/  UISETP.NE.AND.EX UP1, UPT, UR5, URZ, UPT, UP0 ;  /* 0x000000ff0500728c */ /* 0x000fc8000bf25300 */
[----:B------:R-:W-:-:S04]  /*0460*/  UISETP.EQ.OR.EX UP3, UPT, UR9, URZ, !UP1, UP2 ;  /* 0x000000ff0900728c */ /* 0x000fc8000cf62720 */
[----:B------:R-:W-:-:S06]  /*0470*/  UP2UR UR4, UPR, URZ, 0x8 ;  /* 0x00000008ff047883 */ /* 0x000fcc0008000000 */
[----:B------:R-:W-:Y:S01]  /*0480*/  MOV R56, UR4 ;  /* 0x0000000400387c02 */ /* 0x000fe20008000f00 */
[----:B------:R-:W-:Y:S06]  /*0490*/  BRA.U !UP3, `(.L_x_8) ;  /* 0x000000010b207547 */ /* 0x000fec000b800000 */
[----:B------:R-:W-:Y:S01]  /*04a0*/  UISETP.NE.U32.AND UP2, UPT, UR8, URZ, UPT ;  /* 0x000000ff0800728c */ /* 0x000fe2000bf45070 */
[----:B-----5:R-:W-:Y:S01]  /*04b0*/  FSETP.NEU.AND P0, PT, R27, RZ, PT ;  /* 0x000000ff1b00720b */ /* 0x020fe20003f0d000 */
[----:B------:R-:W-:Y:S02]  /*04c0*/  USEL UR4, URZ, 0xffffffff, UP1 ;  /* 0xffffffffff047887 */ /* 0x000fe40008800000 */
[----:B------:R-:W-:-:S10]  /*04d0*/  UISETP.NE.AND.EX UP2, UPT, UR9, URZ, UPT, UP2 ;  /* 0x000000ff0900728c */ /* 0x000fd4000bf45320 */
[----:B------:R-:W-:Y:S01]  /*04e0*/  VOTEU.ANY UP0, P0 ;  /* 0x0000000000ff7886 */ /* 0x000fe20000000100 */
[----:B------:R-:W-:-:S04]  /*04f0*/  @!UP2 USEL UR4, URZ, 0xffffffff, UP0 ;  /* 0xffffffffff04a887 */ /* 0x000fc80008000000 */
[----:B------:R-:W-:-:S04]  /*0500*/  ULOP3.LUT UR4, UR4, 0x1, URZ, 0xc0, !UPT ;  /* 0x0000000104047892 */ /* 0x000fc8000f8ec0ff */
[----:B------:R-:W-:-:S11]  /*0510*/  UISETP.NE.U32.AND UP4, UPT, UR4, 0x1, UPT ;  /* 0x000000010400788c */ /* 0x000fd6000bf85070 */
.L_x_8:
[----:B------:R-:W3:Y:S01]  /*0520*/  SHFL.IDX PT, R0, R53, RZ, 0x1f ;  /* 0x00001fff35007589 */ /* 0x000ee200000e0000 */
[----:B------:R-:W-:-:S04]  /*0530*/  UISETP.NE.AND UP0, UPT, UR20, 0x2, UPT ;  /* 0x000000021400788c */ /* 0x000fc8000bf05270 */
[----:B------:R-:W-:Y:S02]  /*0540*/  UISETP.EQ.AND UP2, UPT, UR46, URZ, !UP0 ;  /* 0x000000ff2e00728c */ /* 0x000fe4000c742270 */
[----:B------:R-:W-:-:S04]  /*0550*/  USEL UR50, URZ, 0x1, UP0 ;  /* 0x00000001ff327887 */ /* 0x000fc80008000000 */
[----:B------:R-:W-:Y:S02]  /*0560*/  PLOP3.LUT P3, PT, P1, PT, UP2, 0x80, 0x8 ;  /* 0x000000000008781c */ /* 0x000fe40000f6f028 */
[----:B---3--:R-:W-:-:S13]  /*0570*/  ISETP.NE.AND P0, PT, R0, RZ, PT ;  /* 0x000000ff0000720c */ /* 0x008fda0003f05270 */
[----:B------:R-:W-:Y:S05]  /*0580*/  @P0 BRA `(.L_x_9) ;  /* 0x00000000008c0947 */ /* 0x000fea0003800000 */
[----:B------:R-:W-:Y:S01]  /*0590*/  ELECT P0, URZ, PT ;  /* 0x0000000000ff782f */ /* 0x000fe20003800000 */
[----:B------:R-:W-:-:S12]  /*05a0*/  BSSY.RECONVERGENT B0, `(.L_x_9) ;  /* 0x0000021000007945 */ /* 0x000fd80003800200 */
[----:B------:R-:W-:Y:S05]  /*05b0*/  @!P0 BRA `(.L_x_10) ;  /* 0x00000000007c8947 */ /* 0x000fea0003800000 */
[----:B------:R-:W3:Y:S01]  /*05c0*/  S2UR UR5, SR_CgaCtaId ;  /* 0x00000000000579c3 */ /* 0x000ee20000008800 */
[----:B------:R-:W-:Y:S01]  /*05d0*/  UMOV UR4, 0x400 ;  /* 0x0000040000047882 */ /* 0x000fe20000000000 */
[----:B------:R-:W-:Y:S01]  /*05e0*/  UMOV UR8, 0x1 ;  /* 0x0000000100087882 */ /* 0x000fe20000000000 */
[----:B------:R-:W-:Y:S01]  /*05f0*/  UMOV UR6, 0x2 ;  /* 0x0000000200067882 */ /* 0x000fe20000000000 */
[----:B------:R-:W-:-:S04]  /*0600*/  UIADD3 UR8, UPT, UPT, -UR8, 0x100000, URZ ;  /* 0x0010000008087890 */ /* 0x000fc8000fffe1ff */
[----:B------:R-:W-:Y:S02]  /*0610*/  USHF.L.U32 UR9, UR8, 0xb, URZ ;  /* 0x0000000b08097899 */ /* 0x000fe400080006ff */
[----:B------:R-:W-:Y:S02]  /*0620*/  USHF.L.U32 UR8, UR8, 0x1, URZ ;  /* 0x0000000108087899 */ /* 0x000fe400080006ff */
[----:B------:R-:W-:-:S04]  /*0630*/  UIADD3 UR6, UPT, UPT, -UR6, 0x100000, URZ ;  /* 0x0010000006067890 */ /* 0x000fc8000fffe1ff */
[----:B------:R-:W-:Y:S02]  /*0640*/  USHF.L.U32 UR7, UR6, 0xb, URZ ;  /* 0x0000000b06077899 */ /* 0x000fe400080006ff */
[----:B------:R-:W-:Y:S02]  /*0650*/  USHF.L.U32 UR6, UR6, 0x1, URZ ;  /* 0x0000000106067899 */ /* 0x000fe400080006ff */
[----:B---3--:R-:W-:Y:S01]  /*0660*/  ULEA UR4, UR5, UR4, 0x18 ;  /* 0x0000000405047291 */ /* 0x008fe2000f8ec0ff */
[----:B------:R-:W3:Y:S11]  /*0670*/  FENCE.VIEW.ASYNC.S ;  /* 0x00000000000073c6 */ /* 0x000ef60000000000 */
[----:B---3--:R3:W4:Y:S01]  /*0680*/  SYNCS.EXCH.64 URZ, [UR4], UR8 ;  /* 0x0000000804ff75b2 */ /* 0x0087220008000100 */
[----:B------:R3:W1:Y:S01]  /*0690*/  SYNCS.EXCH.64 URZ, [UR4+0x48], UR6 ;  /* 0x0000480604ff75b2 */ /* 0x0006620008000100 */
        /* <DEDUP_REMOVED lines=15> */
[----:B------:R3:W1:Y:S02]  /*0790*/  SYNCS.EXCH.64 URZ, [UR4+0x88], UR6 ;  /* 0x0000880604ff75b2 */ /* 0x0006640008000100 */
[----:B---3--:R-:W-:Y:S01]  /*07a0*/  NOP ;  /* 0x0000000000007918 */ /* 0x008fe20000000000 */
.L_x_10:
[----:B------:R-:W-:Y:S05]  /*07b0*/  BSYNC.RECONVERGENT B0 ;  /* 0x0000000000007941 */ /* 0x000fea0003800200 */
.L_x_9:
[----:B------:R-:W3:Y:S01]  /*07c0*/  SHFL.IDX PT, R0, R53, RZ, 0x1f ;  /* 0x00001fff35007589 */ /* 0x000ee200000e0000 */
[----:B------:R-:W-:Y:S01]  /*07d0*/  NOP ;  /* 0x0000000000007918 */ /* 0x000fe20000000000 */
[----:B---3--:R-:W-:-:S13]  /*07e0*/  ISETP.NE.AND P0, PT, R0, 0x1, PT ;  /* 0x000000010000780c */ /* 0x008fda0003f05270 */
[----:B------:R-:W-:Y:S05]  /*07f0*/  @P0 BRA `(.L_x_11) ;  /* 0x0000000000580947 */ /* 0x000fea0003800000 */
        /* <DEDUP_REMOVED lines=9> */
[----:B------:R-:W-:Y:S01]  /*0890*/  USHF.L.U32 UR6, UR6, 0x1, URZ ;  /* 0x0000000106067899 */ /* 0x000fe200080006ff */
[----:B------:R-:W-:Y:S01]  /*08a0*/  ELECT P0, URZ, PT ;  /* 0x0000000000ff782f */ /* 0x000fe20003800000 */
[----:B---3--:R-:W-:Y:S01]  /*08b0*/  ULEA UR4, UR5, UR4, 0x18 ;  /* 0x0000000405047291 */ /* 0x008fe2000f8ec0ff */
[----:B------:R-:W3:Y:S11]  /*08c0*/  FENCE.VIEW.ASYNC.S ;  /* 0x00000000000073c6 */ /* 0x000ef60000000000 */
[----:B---3--:R3:W1:Y:S01]  /*08d0*/  SYNCS.EXCH.64 URZ, [UR4+0x90], UR8 ;  /* 0x0000900804ff75b2 */ /* 0x0086620008000100 */
[----:B------:R3:W1:Y:S01]  /*08e0*/  SYNCS.EXCH.64 URZ, [UR4+0xb0], UR6 ;  /* 0x0000b00604ff75b2 */ /* 0x0006620008000100 */
[----:B------:R3:W1:Y:S01]  /*08f0*/  SYNCS.EXCH.64 URZ, [UR4+0x98], UR8 ;  /* 0x0000980804ff75b2 */ /* 0x0006620008000100 */
[----:B------:R3:W1:Y:S01]  /*0900*/  SYNCS.EXCH.64 URZ, [UR4+0xb8], UR6 ;  /* 0x0000b80604ff75b2 */ /* 0x0006620008000100 */
[----:B------:R3:W1:Y:S01]  /*0910*/  SYNCS.EXCH.64 URZ, [UR4+0xa0], UR8 ;  /* 0x0000a00804ff75b2 */ /* 0x0006620008000100 */
[----:B------:R3:W1:Y:S01]  /*0920*/  SYNCS.EXCH.64 URZ, [UR4+0xc0], UR6 ;  /* 0x0000c00604ff75b2 */ /* 0x0006620008000100 */
[----:B------:R3:W1:Y:S01]  /*0930*/  SYNCS.EXCH.64 URZ, [UR4+0xa8], UR8 ;  /* 0x0000a80804ff75b2 */ /* 0x0006620008000100 */
[----:B------:R3:W1:Y:S01]  /*0940*/  SYNCS.EXCH.64 URZ, [UR4+0xc8], UR6 ;  /* 0x0000c80604ff75b2 */ /* 0x0006620008000100 */
[----:B------:R-:W-:Y:S01]  /*0950*/  NOP ;  /* 0x0000000000007918 */ /* 0x000fe20000000000 */
.L_x_11:
[----:B------:R-:W2:Y:S01]  /*0960*/  SHFL.IDX PT, R0, R53, RZ, 0x1f ;  /* 0x00001fff35007589 */ /* 0x000ea200000e0000 */
[----:B------:R-:W-:Y:S01]  /*0970*/  NOP ;  /* 0x0000000000007918 */ /* 0x000fe20000000000 */
[----:B--2---:R-:W-:-:S13]  /*0980*/  ISETP.NE.AND P0, PT, R0, 0x3, PT ;  /* 0x000000030000780c */ /* 0x004fda0003f05270 */
[----:B------:R-:W-:Y:S05]  /*0990*/  @P0 BRA `(.L_x_12) ;  /* 0x0000000000300947 */ /* 0x000fea0003800000 */
[----:B---3--:R-:W2:Y:S01]  /*09a0*/  S2UR UR6, SR_CgaCtaId ;  /* 0x00000000000679c3 */ /* 0x008ea20000008800 */
[----:B------:R-:W-:Y:S01]  /*09b0*/  UMOV UR4, 0x400 ;  /* 0x0000040000047882 */ /* 0x000fe20000000000 */
[----:B------:R-:W-:Y:S01]  /*09c0*/  UMOV UR5, 0x20 ;  /* 0x0000002000057882 */ /* 0x000fe20000000000 */
[----:B------:R-:W-:Y:S01]  /*09d0*/  ELECT P0, URZ, PT ;  /* 0x0000000000ff782f */ /* 0x000fe20003800000 */
[----:B--2---:R-:W-:Y:S02]  /*09e0*/  ULEA UR6, UR6, UR4, 0x18 ;  /* 0x0000000406067291 */ /* 0x004fe4000f8ec0ff */
[----:B------:R-:W-:-:S04]  /*09f0*/  UIADD3 UR4, UPT, UPT, -UR5, 0x100000, URZ ;  /* 0x0010000005047890 */ /* 0x000fc8000fffe1ff */
[----:B------:R-:W-:Y:S02]  /*0a00*/  USHF.L.U32 UR5, UR4, 0xb, URZ ;  /* 0x0000000b04057899 */ /* 0x000fe400080006ff */
[----:B------:R-:W-:Y:S01]  /*0a10*/  USHF.L.U32 UR4, UR4, 0x1, URZ ;  /* 0x0000000104047899 */ /* 0x000fe200080006ff */
[----:B------:R-:W2:Y:S11]  /*0a20*/  FENCE.VIEW.ASYNC.S ;  /* 0x00000000000073c6 */ /* 0x000eb60000000000 */
[----:B--2---:R2:W3:Y:S01]  /*0a30*/  SYNCS.EXCH.64 URZ, [UR6+0xd0], UR4 ;  /* 0x0000d00406ff75b2 */ /* 0x0044e20008000100 */
[----:B------:R2:W1:Y:S01]  /*0a40*/  SYNCS.EXCH.64 URZ, [UR6+0xd8], UR4 ;  /* 0x0000d80406ff75b2 */ /* 0x0004620008000100 */
[----:B------:R-:W-:Y:S01]  /*0a50*/  NOP ;  /* 0x0000000000007918 */ /* 0x000fe20000000000 */
.L_x_12:
[----:B------:R-:W4:Y:S01]  /*0a60*/  SHFL.IDX PT, R0, R53, RZ, 0x1f ;  /* 0x00001fff35007589 */ /* 0x000f2200000e0000 */
[----:B------:R-:W-:Y:S01]  /*0a70*/  NOP ;  /* 0x0000000000007918 */ /* 0x000fe20000000000 */
[----:B----4-:R-:W-:-:S13]  /*0a80*/  ISETP.NE.AND P0, PT, R0, 0x4, PT ;  /* 0x000000040000780c */ /* 0x010fda0003f05270 */
[----:B------:R-:W-:Y:S05]  /*0a90*/  @P0 BRA `(.L_x_13) ;  /* 0x00000000004c0947 */ /* 0x000fea0003800000 */
[----:B--2---:R-:W2:Y:S01]  /*0aa0*/  S2UR UR5, SR_CgaCtaId ;  /* 0x00000000000579c3 */ /* 0x004ea20000008800 */
[----:B---3--:R-:W-:Y:S01]  /*0ab0*/  UMOV UR4, 0x3a0 ;  /* 0x000003a000047882 */ /* 0x008fe20000000000 */
[----:B------:R-:W-:Y:S01]  /*0ac0*/  UMOV UR6, 0x400 ;  /* 0x0000040000067882 */ /* 0x000fe20000000000 */
[----:B------:R-:W-:Y:S01]  /*0ad0*/  USEL UR4, UR4, 0x320, UP4 ;  /* 0x0000032004047887 */ /* 0x000fe2000a000000 */
[----:B------:R-:W-:Y:S01]  /*0ae0*/  UMOV UR8, 0x1 ;  /* 0x0000000100087882 */ /* 0x000fe20000000000 */
[----:B------:R-:W-:Y:S01]  /*0af0*/  ELECT P0, URZ, PT ;  /* 0x0000000000ff782f */ /* 0x000fe20003800000 */
[----:B------:R-:W-:-:S04]  /*0b00*/  UIADD3 UR8, UPT, UPT, -UR8, 0x100000, URZ ;  /* 0x0010000008087890 */ /* 0x000fc8000fffe1ff */
[----:B------:R-:W-:Y:S02]  /*0b10*/  USHF.L.U32 UR9, UR8, 0xb, URZ ;  /* 0x0000000b08097899 */ /* 0x000fe400080006ff */
[----:B------:R-:W-:Y:S02]  /*0b20*/  USHF.L.U32 UR8, UR8, 0x1, URZ ;  /* 0x0000000108087899 */ /* 0x000fe400080006ff */
[----:B--2---:R-:W-:Y:S02]  /*0b30*/  ULEA UR6, UR5, UR6, 0x18 ;  /* 0x0000000605067291 */ /* 0x004fe4000f8ec0ff */
[----:B------:R-:W-:-:S04]  /*0b40*/  UIADD3 UR4, UPT, UPT, -UR4, 0x100000, URZ ;  /* 0x0010000004047890 */ /* 0x000fc8000fffe1ff */
[----:B------:R-:W-:Y:S02]  /*0b50*/  USHF.L.U32 UR5, UR4, 0xb, URZ ;  /* 0x0000000b04057899 */ /* 0x000fe400080006ff */
[----:B------:R-:W-:Y:S01]  /*0b60*/  USHF.L.U32 UR4, UR4, 0x1, URZ ;  /* 0x0000000104047899 */ /* 0x000fe200080006ff */
[----:B------:R-:W2:Y:S03]  /*0b70*/  FENCE.VIEW.ASYNC.S ;  /* 0x00000000000073c6 */ /* 0x000ea60000000000 */
[----:B--2---:R4:W2:Y:S08]  /*0b80*/  SYNCS.EXCH.64 URZ, [UR6+0xe0], UR8 ;  /* 0x0000e00806ff75b2 */ /* 0x0048b00008000100 */
[----:B------:R4:W3:Y:S01]  /*0b90*/  SYNCS.EXCH.64 URZ, [UR6+0xf0], UR4 ;  /* 0x0000f00406ff75b2 */ /* 0x0008e20008000100 */
[----:B------:R4:W1:Y:S01]  /*0ba0*/  SYNCS.EXCH.64 URZ, [UR6+0xe8], UR8 ;  /* 0x0000e80806ff75b2 */ /* 0x0008620008000100 */
[----:B------:R4:W1:Y:S02]  /*0bb0*/  SYNCS.EXCH.64 URZ, [UR6+0xf8], UR4 ;  /* 0x0000f80406ff75b2 */ /* 0x0008640008000100 */
[----:B----4-:R-:W-:Y:S01]  /*0bc0*/  NOP ;  /* 0x0000000000007918 */ /* 0x010fe20000000000 */
.L_x_13:
[----:B------:R-:W4:Y:S01]  /*0bd0*/  SHFL.IDX PT, R0, R53, RZ, 0x1f ;  /* 0x00001fff35007589 */ /* 0x000f2200000e0000 */
[----:B------:R-:W-:Y:S01]  /*0be0*/  NOP ;  /* 0x0000000000007918 */ /* 0x000fe20000000000 */
[----:B----4-:R-:W-:-:S13]  /*0bf0*/  ISETP.NE.AND P0, PT, R0, 0x5, PT ;  /* 0x000000050000780c */ /* 0x010fda0003f05270 */
[----:B------:R-:W-:Y:S05]  /*0c00*/  @P0 BRA `(.L_x_14) ;  /* 0x0000000000580947 */ /* 0x000fea0003800000 */
[----:B--2---:R-:W2:Y:S01]  /*0c10*/  S2UR UR5, SR_CgaCtaId ;  /* 0x00000000000579c3 */ /* 0x004ea20000008800 */
[----:B---3--:R-:W-:Y:S01]  /*0c20*/  UMOV UR4, 0x400 ;  /* 0x0000040000047882 */ /* 0x008fe20000000000 */
        /* <DEDUP_REMOVED lines=9> */
[----:B--2---:R-:W-:Y:S01]  /*0cc0*/  ULEA UR4, UR5, UR4, 0x18 ;  /* 0x0000000405047291 */ /* 0x004fe2000f8ec0ff */
[----:B------:R-:W2:Y:S11]  /*0cd0*/  FENCE.VIEW.ASYNC.S ;  /* 0x00000000000073c6 */ /* 0x000eb60000000000 */
[----:B--2---:R4:W2:Y:S01]  /*0ce0*/  SYNCS.EXCH.64 URZ, [UR4+0x100], UR6 ;  /* 0x0001000604ff75b2 */ /* 0x0048a20008000100 */
[----:B------:R4:W3:Y:S01]  /*0cf0*/  SYNCS.EXCH.64 URZ, [UR4+0x120], UR8 ;  /* 0x0001200804ff75b2 */ /* 0x0008e20008000100 */
[----:B------:R4:W1:Y:S01]  /*0d00*/  SYNCS.EXCH.64 URZ, [UR4+0x108], UR6 ;  /* 0x0001080604ff75b2 */ /* 0x0008620008000100 */
[----:B------:R4:W1:Y:S01]  /*0d10*/  SYNCS.EXCH.64 URZ, [UR4+0x128], UR8 ;  /* 0x0001280804ff75b2 */ /* 0x0008620008000100 */
[----:B------:R4:W1:Y:S01]  /*0d20*/  SYNCS.EXCH.64 URZ, [UR4+0x110], UR6 ;  /* 0x0001100604ff75b2 */ /* 0x0008620008000100 */
[----:B------:R4:W1:Y:S01]  /*0d30*/  SYNCS.EXCH.64 URZ, [UR4+0x130], UR8 ;  /* 0x0001300804ff75b2 */ /* 0x0008620008000100 */
[----:B------:R4:W1:Y:S01]  /*0d40*/  SYNCS.EXCH.64 URZ, [UR4+0x118], UR6 ;  /* 0x0001180604ff75b2 */ /* 0x0008620008000100 */
[----:B------:R4:W1:Y:S02]  /*0d50*/  SYNCS.EXCH.64 URZ, [UR4+0x138], UR8 ;  /* 0x0001380804ff75b2 */ /* 0x0008640008000100 */
[----:B----4-:R-:W-:Y:S01]  /*0d60*/  NOP ;  /* 0x0000000000007918 */ /* 0x010fe20000000000 */
.L_x_14:
[----:B------:R-:W4:Y:S01]  /*0d70*/  SHFL.IDX PT, R0, R53, RZ, 0x1f ;  /* 0x00001fff35007589 */ /* 0x000f2200000e0000 */
[----:B------:R-:W-:Y:S01]  /*0d80*/  ISETP.NE.OR P1, PT, RZ, UR20, !P1 ;  /* 0x00000014ff007c0c */ /* 0x000fe2000cf25670 */
[----:B------:R-:W-:Y:S01]  /*0d90*/  NOP ;  /* 0x0000000000007918 */ /* 0x000fe20000000000 */
[----:B----4-:R-:W-:-:S13]  /*0da0*/  ISETP.NE.AND P0, PT, R0, 0x3, PT ;  /* 0x000000030000780c */ /* 0x010fda0003f05270 */
[----:B------:R-:W-:Y:S05]  /*0db0*/  @P0 BRA `(.L_x_15) ;  /* 0x0000000000380947 */ /* 0x000fea0003800000 */
[----:B--2---:R-:W2:Y:S01]  /*0dc0*/  S2UR UR5, SR_CgaCtaId ;  /* 0x00000000000579c3 */ /* 0x004ea20000008800 */
[----:B---3--:R-:W-:Y:S01]  /*0dd0*/  UMOV UR4, 0x400 ;  /* 0x0000040000047882 */ /* 0x008fe20000000000 */
[----:B------:R-:W-:Y:S01]  /*0de0*/  UMOV UR6, 0x20 ;  /* 0x0000002000067882 */ /* 0x000fe20000000000 */
[----:B------:R-:W-:Y:S01]  /*0df0*/  ELECT P0, URZ, PT ;  /* 0x0000000000ff782f */ /* 0x000fe20003800000 */
[----:B------:R-:W-:-:S04]  /*0e00*/  UIADD3 UR6, UPT, UPT, -UR6, 0x100000, URZ ;  /* 0x0010000006067890 */ /* 0x000fc8000fffe1ff */
[----:B------:R-:W-:Y:S02]  /*0e10*/  USHF.L.U32 UR7, UR6, 0xb, URZ ;  /* 0x0000000b06077899 */ /* 0x000fe400080006ff */
[----:B------:R-:W-:Y:S02]  /*0e20*/  USHF.L.U32 UR6, UR6, 0x1, URZ ;  /* 0x0000000106067899 */ /* 0x000fe400080006ff */
[----:B--2---:R-:W-:Y:S01]  /*0e30*/  ULEA UR4, UR5, UR4, 0x18 ;  /* 0x0000000405047291 */ /* 0x004fe2000f8ec0ff */
[----:B------:R-:W2:Y:S11]  /*0e40*/  FENCE.VIEW.ASYNC.S ;  /* 0x00000000000073c6 */ /* 0x000eb60000000000 */
[----:B--2---:R4:W2:Y:S01]  /*0e50*/  SYNCS.EXCH.64 URZ, [UR4+0x140], UR6 ;  /* 0x0001400604ff75b2 */ /* 0x0048a20008000100 */
[----:B------:R4:W3:Y:S01]  /*0e60*/  SYNCS.EXCH.64 URZ, [UR4+0x150], UR6 ;  /* 0x0001500604ff75b2 */ /* 0x0008e20008000100 */
[----:B------:R4:W1:Y:S01]  /*0e70*/  SYNCS.EXCH.64 URZ, [UR4+0x148], UR6 ;  /* 0x0001480604ff75b2 */ /* 0x0008620008000100 */
[----:B------:R4:W1:Y:S02]  /*0e80*/  SYNCS.EXCH.64 URZ, [UR4+0x158], UR6 ;  /* 0x0001580604ff75b2 */ /* 0x0008640008000100 */
[----:B----4-:R-:W-:Y:S01]  /*0e90*/  NOP ;  /* 0x0000000000007918 */ /* 0x010fe20000000000 */
.L_x_15:
[----:B---3--:R-:W3:Y:S01]  /*0ea0*/  S2UR UR7, SR_CgaCtaId ;  /* 0x00000000000779c3 */ /* 0x008ee20000008800 */
[----:B------:R-:W-:Y:S01]  /*0eb0*/  VOTEU.ALL UP0, P1 ;  /* 0x0000000000ff7886 */ /* 0x000fe20000800000 */
[----:B--2---:R-:W-:Y:S01]  /*0ec0*/  UMOV UR4, 0x20 ;  /* 0x0000002000047882 */ /* 0x004fe20000000000 */
[----:B------:R-:W-:Y:S01]  /*0ed0*/  NOP ;  /* 0x0000000000007918 */ /* 0x000fe20000000000 */
[----:B-1----:R-:W-:Y:S01]  /*0ee0*/  LOP3.LUT R3, R67, 0x1f, RZ, 0xc0, !PT ;  /* 0x0000001f43037812 */ /* 0x002fe200078ec0ff */
[----:B------:R-:W-:Y:S01]  /*0ef0*/  UISETP.NE.AND UP5, UPT, UR20, URZ, UPT ;  /* 0x000000ff1400728c */ /* 0x000fe2000bfa5270 */
[----:B------:R-:W-:Y:S01]  /*0f00*/  @!UP0 UMOV UR6, 0x400 ;  /* 0x0000040000068882 */ /* 0x000fe20000000000 */
[----:B------:R-:W-:-:S04]  /*0f10*/  @!UP0 UIADD3 UR4, UPT, UPT, -UR4, 0x100000, URZ ;  /* 0x0010000004048890 */ /* 0x000fc8000fffe1ff */
[----:B------:R-:W-:Y:S02]  /*0f20*/  @!UP0 USHF.L.U32 UR5, UR4, 0xb, URZ ;  /* 0x0000000b04058899 */ /* 0x000fe400080006ff */
[----:B------:R-:W-:Y:S02]  /*0f30*/  @!UP0 USHF.L.U32 UR4, UR4, 0x1, URZ ;  /* 0x0000000104048899 */ /* 0x000fe400080006ff */
[----:B---3--:R-:W-:Y:S01]  /*0f40*/  @!UP0 ULEA UR6, UR7, UR6, 0x18 ;  /* 0x0000000607068291 */ /* 0x008fe2000f8ec0ff */
[----:B------:R-:W1:Y:S01]  /*0f50*/  LDCU UR7, c[0x0][0x36c] ;  /* 0x00006d80ff0777ac */ /* 0x000e620008000800 */
[----:B------:R-:W-:Y:S01]  /*0f60*/  VOTEU.ALL UP0, P1 ;  /* 0x0000000000ff7886 */ /* 0x000fe20000800000 */
[----:B------:R-:W2:Y:S09]  /*0f70*/  FENCE.VIEW.ASYNC.S ;  /* 0x00000000000073c6 */ /* 0x000eb20000000000 */
[----:B--2---:R2:W3:Y:S01]  /*0f80*/  @!UP0 SYNCS.EXCH.64 URZ, [UR6+0x160], UR4 ;  /* 0x0001600406ff85b2 */ /* 0x0044e20008000100 */
[----:B-1----:R-:W-:-:S09]  /*0f90*/  UISETP.EQ.U32.AND UP6, UPT, UR7, 0x1, UPT ;  /* 0x000000010700788c */ /* 0x002fd2000bfc2070 */
[----:B--2---:R-:W-:Y:S05]  /*0fa0*/  BRA.U !UP6, `(.L_x_16) ;  /* 0x000000010e087547 */ /* 0x004fea000b800000 */
[----:B---3--:R-:W-:Y:S01]  /*0fb0*/  UCGABAR_ARV ;  /* 0x00000000000079c7 */ /* 0x008fe20008000000 */
[----:B------:R-:W-:Y:S05]  /*0fc0*/  BRA `(.L_x_17) ;  /* 0x0000000000047947 */ /* 0x000fea0003800000 */
.L_x_16:
[----:B---3--:R-:W-:Y:S01]  /*0fd0*/  NOP ;  /* 0x0000000000007918 */ /* 0x008fe20000000000 */
.L_x_17:
[----:B------:R-:W1:Y:S01]  /*0fe0*/  S2UR UR22, SR_CTAID.X ;  /* 0x00000000001679c3 */ /* 0x000e620000002500 */
[----:B------:R-:W-:-:S05]  /*0ff0*/  CS2R.32 R55, SR_CgaSize ;  /* 0x0000000000377805 */ /* 0x000fca0000008a00 */
[----:B------:R-:W-:-:S05]  /*1000*/  IMAD R55, R55, -0xa0, RZ ;  /* 0xffffff6037377824 */ /* 0x000fca00078e02ff */
[----:B------:R-:W-:-:S14]  /*1010*/  R2UR UR5, R55 ;  /* 0x00000000370572ca */ /* 0x000fdc00000e0000 */
[----:B------:R-:W2:Y:S01]  /*1020*/  LDCU UR5, c[0x0][UR5+0x2b0] ;  /* 0x00005600050577ac */ /* 0x000ea20008000800 */
[----:B------:R-:W-:-:S05]  /*1030*/  CS2R.32 R55, SR_CgaSize ;  /* 0x0000000000377805 */ /* 0x000fca0000008a00 */
[----:B------:R-:W-:-:S05]  /*1040*/  IMAD R55, R55, -0xa0, RZ ;  /* 0xffffff6037377824 */ /* 0x000fca00078e02ff */
[----:B------:R-:W-:-:S14]  /*1050*/  R2UR UR4, R55 ;  /* 0x00000000370472ca */ /* 0x000fdc00000e0000 */
[----:B------:R-:W3:Y:S01]  /*1060*/  LDCU UR4, c[0x0][UR4+0x2b4] ;  /* 0x00005680040477ac */ /* 0x000ee20008000800 */
[----:B------:R-:W4:Y:S01]  /*1070*/  S2UR UR34, SR_CTAID.Y ;  /* 0x00000000002279c3 */ /* 0x000f220000002600 */
[----:B------:R-:W-:-:S05]  /*1080*/  CS2R.32 R55, SR_CgaSize ;  /* 0x0000000000377805 */ /* 0x000fca0000008a00 */
[----:B------:R-:W-:-:S05]  /*1090*/  IMAD R55, R55, -0xa0, RZ ;  /* 0xffffff6037377824 */ /* 0x000fca00078e02ff */
[----:B------:R-:W-:-:S14]  /*10a0*/  R2UR UR7, R55 ;  /* 0x00000000370772ca */ /* 0x000fdc00000e0000 */
[----:B------:R-:W3:Y:S01]  /*10b0*/  LDCU UR7, c[0x0][UR7+0x2a0] ;  /* 0x00005400070777ac */ /* 0x000ee20008000800 */
[----:B------:R-:W-:-:S05]  /*10c0*/  CS2R.32 R55, SR_CgaSize ;  /* 0x0000000000377805 */ /* 0x000fca0000008a00 */
[----:B------:R-:W-:-:S05]  /*10d0*/  IMAD R55, R55, -0xa0, RZ ;  /* 0xffffff6037377824 */ /* 0x000fca00078e02ff */
[----:B------:R-:W-:-:S14]  /*10e0*/  R2UR UR8, R55 ;  /* 0x00000000370872ca */ /* 0x000fdc00000e0000 */
[----:B------:R-:W3:Y:S01]  /*10f0*/  LDCU UR8, c[0x0][UR8+0x2a4] ;  /* 0x00005480080877ac */ /* 0x000ee20008000800 */
[----:B------:R-:W3:Y:S01]  /*1100*/  S2UR UR9, SR_CgaCtaId ;  /* 0x00000000000979c3 */ /* 0x000ee20000008800 */
[----:B------:R-:W-:Y:S01]  /*1110*/  UISETP.GT.U32.AND UP0, UPT, UR46, 0xffff, UPT ;  /* 0x0000ffff2e00788c */ /* 0x000fe2000bf04070 */
[----:B------:R-:W3:Y:S01]  /*1120*/  LDCU UR21, c[0x0][0xb24] ;  /* 0x00016480ff1577ac */ /* 0x000ee20008000800 */
[----:B------:R-:W3:Y:S01]  /*1130*/  LDCU UR42, c[0x0][0xb24] ;  /* 0x00016480ff2a77ac */ /* 0x000ee20008000800 */
[----:B-1----:R-:W-:Y:S01]  /*1140*/  I2FP.F32.U32 R2, UR22 ;  /* 0x0000001600027c45 */ /* 0x002fe20008201000 */
[----:B------:R-:W1:Y:S04]  /*1150*/  LDCU UR26, c[0x0][0xb30] ;  /* 0x00016600ff1a77ac */ /* 0x000e680008000800 */
[----:B--2---:R-:W-:Y:S01]  /*1160*/  FMUL R2, R2, UR5 ;  /* 0x0000000502027c20 */ /* 0x004fe20008400000 */
[----:B------:R-:W-:Y:S01]  /*1170*/  USEL UR5, UR46, 0xffff, !UP0 ;  /* 0x0000ffff2e057887 */ /* 0x000fe2000c000000 */
[----:B----4-:R-:W-:-:S04]  /*1180*/  I2FP.F32.U32 R0, UR34 ;  /* 0x0000002200007c45 */ /* 0x010fc80008201000 */
[----:B------:R-:W2:Y:S01]  /*1190*/  F2I.U32.TRUNC.NTZ R2, R2 ;  /* 0x0000000200027305 */ /* 0x000ea2000020f000 */
[----:B------:R-:W-:Y:S01]  /*11a0*/  ULOP3.LUT UR24, UR5, 0xffff, URZ, 0xc0, !UPT ;  /* 0x0000ffff05187892 */ /* 0x000fe2000f8ec0ff */
[----:B---3--:R-:W-:Y:S01]  /*11b0*/  FMUL R0, R0, UR4 ;  /* 0x0000000400007c20 */ /* 0x008fe20008400000 */
[----:B------:R-:W-:-:S05]  /*11c0*/  USHF.L.U32 UR28, UR9, 0x8, URZ ;  /* 0x00000008091c7899 */ /* 0x000fca00080006ff */
[----:B------:R-:W3:Y:S01]  /*11d0*/  F2I.U32.TRUNC.NTZ R0, R0 ;  /* 0x0000000000007305 */ /* 0x000ee2000020f000 */
[----:B--2---:R-:W-:Y:S02]  /*11e0*/  R2UR UR4, R2 ;  /* 0x00000000020472ca */ /* 0x004fe400000e0000 */
[----:B------:R-:W-:Y:S02]  /*11f0*/  PRMT R2, RZ, 0x7610, R2 ;  /* 0x00007610ff027816 */ /* 0x000fe40000000002 */
[----:B---3--:R-:W-:Y:S02]  /*1200*/  R2UR UR6, R0 ;  /* 0x00000000000672ca */ /* 0x008fe400000e0000 */
[----:B------:R-:W-:-:S07]  /*1210*/  PRMT R0, RZ, 0x7610, R0 ;  /* 0x00007610ff007816 */ /* 0x000fce0000000000 */
[----:B------:R-:W-:-:S04]  /*1220*/  UIADD3 UR5, UPT, UPT, -UR4, URZ, URZ ;  /* 0x000000ff04057290 */ /* 0x000fc8000fffe1ff */
[----:B------:R-:W-:Y:S02]  /*1230*/  UIMAD UR5, UR7, UR5, UR22 ;  /* 0x00000005070572a4 */ /* 0x000fe4000f8e0216 */
[----:B------:R-:W-:-:S04]  /*1240*/  UIADD3 UR4, UPT, UPT, -UR6, URZ, URZ ;  /* 0x000000ff06047290 */ /* 0x000fc8000fffe1ff */
[----:B------:R-:W-:Y:S01]  /*1250*/  IMAD.U32 R55, RZ, RZ, UR5 ;  /* 0x00000005ff377e24 */ /* 0x000fe2000f8e00ff */
[----:B------:R-:W-:-:S06]  /*1260*/  UIMAD UR4, UR8, UR4, UR34 ;  /* 0x00000004080472a4 */ /* 0x000fcc000f8e0222 */
[----:B------:R-:W-:Y:S01]  /*1270*/  IMAD.U32 R54, RZ, RZ, UR4 ;  /* 0x00000004ff367e24 */ /* 0x000fe2000f8e00ff */
[----:B-1----:R-:W-:Y:S06]  /*1280*/  BRA.U UP5, `(.L_x_18) ;  /* 0x0000000105447547 */ /* 0x002fec000b800000 */
[----:B------:R-:W-:Y:S02]  /*1290*/  R2UR UR4, R54 ;  /* 0x00000000360472ca */ /* 0x000fe400000e0000 */
[----:B------:R-:W-:-:S11]  /*12a0*/  R2UR UR7, R55 ;  /* 0x00000000370772ca */ /* 0x000fd600000e0000 */
[----:B------:R-:W-:Y:S02]  /*12b0*/  UISETP.NE.AND UP0, UPT, UR4, URZ, UPT ;  /* 0x000000ff0400728c */ /* 0x000fe4000bf05270 */
[----:B------:R-:W-:Y:S02]  /*12c0*/  ULOP3.LUT UR4, UR7, 0x2, URZ, 0x3c, !UPT ;  /* 0x0000000207047892 */ /* 0x000fe4000f8e3cff */
[----:B------:R-:W-:Y:S02]  /*12d0*/  UISETP.GT.U32.AND UP2, UPT, UR7, 0x1, UP0 ;  /* 0x000000010700788c */ /* 0x000fe40008744070 */
[----:B------:R-:W-:Y:S02]  /*12e0*/  UISETP.GT.U32.AND UP0, UPT, UR4, 0x1, UP0 ;  /* 0x000000010400788c */ /* 0x000fe40008704070 */
[----:B------:R-:W-:Y:S02]  /*12f0*/  USEL UR5, URZ, 0x2, UP2 ;  /* 0x00000002ff057887 */ /* 0x000fe40009000000 */
[----:B------:R-:W-:-:S02]  /*1300*/  USEL UR6, URZ, 0x1, UP2 ;  /* 0x00000001ff067887 */ /* 0x000fc40009000000 */
[----:B------:R-:W-:Y:S02]  /*1310*/  USEL UR4, URZ, 0x4, UP0 ;  /* 0x00000004ff047887 */ /* 0x000fe40008000000 */
[----:B------:R-:W-:Y:S02]  /*1320*/  ULOP3.LUT UR7, UR7, 0xfffffffe, URZ, 0xc0, !UPT ;  /* 0xfffffffe07077892 */ /* 0x000fe4000f8ec0ff */
[----:B------:R-:W-:Y:S02]  /*1330*/  USEL UR8, URZ, 0x8, UP0 ;  /* 0x00000008ff087887 */ /* 0x000fe40008000000 */
[----:B------:R-:W-:-:S03]  /*1340*/  UIADD3 UR4, UPT, UPT, UR4, UR5, UR6 ;  /* 0x0000000504047290 */ /* 0x000fc6000fffe006 */
[----:B------:R-:W-:Y:S01]  /*1350*/  UMOV UR5, 0x3 ;  /* 0x0000000300057882 */ /* 0x000fe20000000000 */
[----:B------:R-:W-:Y:S02]  /*1360*/  UIADD3 UR4, UPT, UPT, UR4, UR8, URZ ;  /* 0x0000000804047290 */ /* 0x000fe4000fffe0ff */
[----:B------:R-:W-:-:S04]  /*1370*/  USHF.L.U32 UR5, UR5, UR7, URZ ;  /* 0x0000000705057299 */ /* 0x000fc800080006ff */
[----:B------:R-:W-:Y:S02]  /*1380*/  IMAD.U32 R2, RZ, RZ, UR4 ;  /* 0x00000004ff027e24 */ /* 0x000fe4000f8e00ff */
[----:B------:R-:W-:-:S07]  /*1390*/  IMAD.U32 R0, RZ, RZ, UR5 ;  /* 0x00000005ff007e24 */ /* 0x000fce000f8e00ff */
.L_x_18:
[----:B------:R-:W1:Y:S01]  /*13a0*/  S2UR UR36, SR_CTAID.Z ;  /* 0x00000000002479c3 */ /* 0x000e620000002700 */
[----:B------:R-:W-:Y:S01]  /*13b0*/  UISETP.GE.AND UP0, UPT, UR21, 0x1, UPT ;  /* 0x000000011500788c */ /* 0x000fe2000bf06270 */
[----:B------:R-:W-:Y:S01]  /*13c0*/  UMOV UR27, 0x5 ;  /* 0x00000005001b7882 */ /* 0x000fe20000000000 */
[----:B------:R-:W-:-:S07]  /*13d0*/  UMOV UR35, UR22 ;  /* 0x0000001600237c82 */ /* 0x000fce0008000000 */
[----:B------:R-:W-:Y:S05]  /*13e0*/  BRA.U !UP0, `(.L_x_19) ;  /* 0x0000000108d47547 */ /* 0x000fea000b800000 */
[----:B------:R-:W2:Y:S01]  /*13f0*/  LDCU.128 UR16, c[0x0][0xb10] ;  /* 0x00016200ff1077ac */ /* 0x000ea20008000c00 */
[----:B------:R-:W3:Y:S01]  /*1400*/  LDCU UR13, c[0x0][0x370] ;  /* 0x00006e00ff0d77ac */ /* 0x000ee20008000800 */
[----:B------:R-:W4:Y:S01]  /*1410*/  LDCU UR8, c[0x0][0x374] ;  /* 0x00006e80ff0877ac */ /* 0x000f220008000800 */
[----:B------:R-:W1:Y:S01]  /*1420*/  LDCU UR23, c[0x0][0xb0c] ;  /* 0x00016180ff1777ac */ /* 0x000e620008000800 */
[----:B------:R-:W1:Y:S01]  /*1430*/  LDCU UR25, c[0x0][0xb20] ;  /* 0x00016400ff1977ac */ /* 0x000e620008000800 */
[----:B--2---:R-:W-:Y:S01]  /*1440*/  UIMAD.WIDE.U32 UR4, UR22, UR16, URZ ;  /* 0x00000010160472a5 */ /* 0x004fe2000f8e00ff */
[----:B------:R-:W2:Y:S01]  /*1450*/  LDCU.64 UR14, c[0x0][0xb28] ;  /* 0x00016500ff0e77ac */ /* 0x000ea20008000a00 */
[----:B------:R-:W-:-:S05]  /*1460*/  UISETP.NE.AND UP3, UPT, UR18, 0x1, UPT ;  /* 0x000000011200788c */ /* 0x000fca000bf65270 */
[----:B------:R-:W-:Y:S01]  /*1470*/  UMOV UR4, UR5 ;  /* 0x0000000500047c82 */ /* 0x000fe20008000000 */
[----:B---3--:R-:W-:Y:S02]  /*1480*/  UIMAD.WIDE.U32 UR6, UR13, UR16, URZ ;  /* 0x000000100d0672a5 */ /* 0x008fe4000f8e00ff */
[----:B------:R-:W-:Y:S02]  /*1490*/  USHF.R.U32.HI UR9, URZ, UR17, UR4 ;  /* 0x00000011ff097299 */ /* 0x000fe40008011604 */
[----:B----4-:R-:W-:Y:S02]  /*14a0*/  UIMAD.WIDE.U32 UR4, UR8, UR19, URZ ;  /* 0x00000013080472a5 */ /* 0x010fe4000f8e00ff */
[----:B-1----:R-:W-:Y:S01]  /*14b0*/  UISETP.NE.AND UP0, UPT, UR23, 0x1, UPT ;  /* 0x000000011700788c */ /* 0x002fe2000bf05270 */
[----:B------:R-:W-:Y:S01]  /*14c0*/  UMOV UR6, UR7 ;  /* 0x0000000700067c82 */ /* 0x000fe20008000000 */
[----:B------:R-:W-:-:S03]  /*14d0*/  UISETP.NE.AND UP2, UPT, UR21, 0x1, UPT ;  /* 0x000000011500788c */ /* 0x000fc6000bf45270 */
[----:B------:R-:W-:Y:S01]  /*14e0*/  UMOV UR4, UR5 ;  /* 0x0000000500047c82 */ /* 0x000fe20008000000 */
[----:B------:R-:W-:Y:S02]  /*14f0*/  USEL UR12, UR22, UR9, !UP0 ;  /* 0x00000009160c7287 */ /* 0x000fe4000c000000 */
[----:B------:R-:W-:Y:S02]  /*1500*/  @UP3 USHF.R.U32.HI UR8, URZ, UR25, UR4 ;  /* 0x00000019ff083299 */ /* 0x000fe40008011604 */
[----:B------:R-:W-:Y:S02]  /*1510*/  UIADD3 UR35, UPT, UPT, -UR12, URZ, URZ ;  /* 0x000000ff0c237290 */ /* 0x000fe4000fffe1ff */
[----:B------:R-:W-:Y:S02]  /*1520*/  @UP0 USHF.R.U32.HI UR13, URZ, UR17, UR6 ;  /* 0x00000011ff0d0299 */ /* 0x000fe40008011606 */
[----:B------:R-:W-:Y:S02]  /*1530*/  UIMAD.WIDE.U32 UR6, UR34, UR19, URZ ;  /* 0x00000013220672a5 */ /* 0x000fe4000f8e00ff */
[----:B--2---:R-:W-:-:S02]  /*1540*/  UIMAD.WIDE.U32 UR4, UR8, UR14, URZ ;  /* 0x0000000e080472a5 */ /* 0x004fc4000f8e00ff */
[----:B------:R-:W-:Y:S02]  /*1550*/  UIMAD.WIDE.U32 UR10, UR13, UR14, URZ ;  /* 0x0000000e0d0a72a5 */ /* 0x000fe4000f8e00ff */
[----:B------:R-:W-:Y:S01]  /*1560*/  UIMAD UR35, UR23, UR35, UR22 ;  /* 0x00000023172372a4 */ /* 0x000fe2000f8e0216 */
[----:B------:R-:W-:Y:S02]  /*1570*/  UMOV UR6, UR7 ;  /* 0x0000000700067c82 */ /* 0x000fe40008000000 */
[----:B------:R-:W-:Y:S01]  /*1580*/  UMOV UR4, UR5 ;  /* 0x0000000500047c82 */ /* 0x000fe20008000000 */
[----:B------:R-:W-:Y:S02]  /*1590*/  USHF.R.U32.HI UR6, URZ, UR25, UR6 ;  /* 0x00000019ff067299 */ /* 0x000fe40008011606 */
[----:B------:R-:W-:Y:S01]  /*15a0*/  @UP2 USHF.R.U32.HI UR8, URZ, UR15, UR4 ;  /* 0x0000000fff082299 */ /* 0x000fe20008011604 */
[----:B------:R-:W-:Y:S01]  /*15b0*/  UMOV UR5, UR11 ;  /* 0x0000000b00057c82 */ /* 0x000fe20008000000 */
[----:B------:R-:W-:-:S02]  /*15c0*/  USEL UR4, UR34, UR6, !UP3 ;  /* 0x0000000622047287 */ /* 0x000fc4000d800000 */
[----:B------:R-:W-:Y:S02]  /*15d0*/  @UP2 USHF.R.U32.HI UR13, URZ, UR15, UR5 ;  /* 0x0000000fff0d2299 */ /* 0x000fe40008011605 */
[----:B------:R-:W-:Y:S02]  /*15e0*/  UIMAD UR5, UR8, UR21, URZ ;  /* 0x00000015080572a4 */ /* 0x000fe4000f8e02ff */
[----:B------:R-:W-:Y:S02]  /*15f0*/  UIMAD UR8, UR13, UR21, URZ ;  /* 0x000000150d0872a4 */ /* 0x000fe4000f8e02ff */
[----:B------:R-:W-:Y:S02]  /*1600*/  UISETP.GE.AND UP0, UPT, UR4, UR5, UPT ;  /* 0x000000050400728c */ /* 0x000fe4000bf06270 */
[----:B------:R-:W-:Y:S02]  /*1610*/  UIMAD.WIDE.U32 UR6, UR4, UR14, URZ ;  /* 0x0000000e040672a5 */ /* 0x000fe4000f8e00ff */
[----:B------:R-:W-:-:S02]  /*1620*/  UISETP.GE.OR UP0, UPT, UR12, UR8, UP0 ;  /* 0x000000080c00728c */ /* 0x000fc40008706670 */
[----:B------:R-:W-:-:S03]  /*1630*/  UIMAD.WIDE.U32 UR8, UR12, UR14, URZ ;  /* 0x0000000e0c0872a5 */ /* 0x000fc6000f8e00ff */
[----:B------:R-:W-:Y:S01]  /*1640*/  UMOV UR6, UR7 ;  /* 0x0000000700067c82 */ /* 0x000fe20008000000 */
[----:B------:R-:W-:Y:S02]  /*1650*/  UIADD3 UR7, UPT, UPT, -UR4, URZ, URZ ;  /* 0x000000ff04077290 */ /* 0x000fe4000fffe1ff */
[----:B------:R-:W-:Y:S02]  /*1660*/  USHF.R.U32.HI UR6, URZ, UR15, UR6 ;  /* 0x0000000fff067299 */ /* 0x000fe40008011606 */
[----:B------:R-:W-:Y:S02]  /*1670*/  UIMAD UR34, UR18, UR7, UR34 ;  /* 0x00000007122272a4 */ /* 0x000fe4000f8e0222 */
[----:B------:R-:W-:Y:S01]  /*1680*/  USEL UR6, UR4, UR6, !UP2 ;  /* 0x0000000604067287 */ /* 0x000fe2000d000000 */
[----:B------:R-:W-:Y:S02]  /*1690*/  @!UP0 UMOV UR5, UR9 ;  /* 0x0000000900058c82 */ /* 0x000fe40008000000 */
[----:B------:R-:W-:-:S02]  /*16a0*/  @!UP0 USHF.R.U32.HI UR5, URZ, UR15, UR5 ;  /* 0x0000000fff058299 */ /* 0x000fc40008011605 */
[----:B------:R-:W-:Y:S02]  /*16b0*/  UIADD3 UR7, UPT, UPT, -UR6, URZ, URZ ;  /* 0x000000ff06077290 */ /* 0x000fe4000fffe1ff */
[----:B------:R-:W-:Y:S02]  /*16c0*/  @!UP0 USEL UR5, UR12, UR5, !UP2 ;  /* 0x000000050c058287 */ /* 0x000fe4000d000000 */
[----:B------:R-:W-:Y:S02]  /*16d0*/  UIMAD UR7, UR21, UR7, UR4 ;  /* 0x00000007150772a4 */ /* 0x000fe4000f8e0204 */
[----:B------:R-:W-:Y:S02]  /*16e0*/  @!UP0 UIADD3 UR6, UPT, UPT, UR6, -UR5, URZ ;  /* 0x8000000506068290 */ /* 0x000fe4000fffe0ff */
[----:B------:R-:W-:Y:S02]  /*16f0*/  @!UP0 UIMAD UR7, UR7, UR13, UR5 ;  /* 0x0000000d070782a4 */ /* 0x000fe4000f8e0205 */
[----:B------:R-:W-:-:S04]  /*1700*/  @!UP0 UIMAD UR4, UR6, UR21, UR12 ;  /* 0x00000015060482a4 */ /* 0x000fc8000f8e020c */
[----:B------:R-:W-:Y:S01]  /*1710*/  UIMAD UR34, UR4, UR18, UR34 ;  /* 0x00000012042272a4 */ /* 0x000fe2000f8e0222 */
[----:B------:R-:W-:Y:S02]  /*1720*/  @!UP0 UMOV UR12, UR7 ;  /* 0x00000007000c8c82 */ /* 0x000fe40008000000 */
[----:B------:R-:W-:-:S12]  /*1730*/  UIMAD UR35, UR12, UR23, UR35 ;  /* 0x000000170c2372a4 */ /* 0x000fd8000f8e0223 */
.L_x_19:
[----:B------:R-:W-:Y:S02]  /*1740*/  UISETP.NE.AND UP2, UPT, UR26, 0x1, UPT ;  /* 0x000000011a00788c */ /* 0x000fe4000bf45270 */
[----:B------:R-:W-:Y:S02]  /*1750*/  UISETP.NE.AND UP0, UPT, UR20, 0x2, UPT ;  /* 0x000000021400788c */ /* 0x000fe4000bf05270 */
[----:B------:R-:W-:Y:S02]  /*1760*/  ULOP3.LUT UR28, UR28, 0x200, URZ, 0xc0, !UPT ;  /* 0x000002001c1c7892 */ /* 0x000fe4000f8ec0ff */
[----:B------:R-:W-:-:S03]  /*1770*/  USHF.L.U32 UR24, UR27, UR24, URZ ;  /* 0x000000181b187299 */ /* 0x000fc600080006ff */
[----:B------:R-:W-:Y:S09]  /*1780*/  BRA.U UP2, `(.L_x_20) ;  /* 0x0000000102407547 */ /* 0x000ff2000b800000 */
[----:B------:R-:W2:Y:S01]  /*1790*/  LDCU.128 UR8, c[0x0][0xb10] ;  /* 0x00016200ff0877ac */ /* 0x000ea20008000c00 */
[----:B------:R-:W3:Y:S01]  /*17a0*/  LDCU UR12, c[0x0][0xb0c] ;  /* 0x00016180ff0c77ac */ /* 0x000ee20008000800 */
[----:B------:R-:W4:Y:S01]  /*17b0*/  LDCU UR13, c[0x0][0xb20] ;  /* 0x00016400ff0d77ac */ /* 0x000f220008000800 */
[----:B--2---:R-:W-:Y:S02]  /*17c0*/  UIMAD.WIDE.U32 UR4, UR35, UR8, URZ ;  /* 0x00000008230472a5 */ /* 0x004fe4000f8e00ff */
[----:B------:R-:W-:Y:S02]  /*17d0*/  UIMAD.WIDE.U32 UR6, UR34, UR11, URZ ;  /* 0x0000000b220672a5 */ /* 0x000fe4000f8e00ff */
[----:B---3--:R-:W-:Y:S02]  /*17e0*/  UISETP.NE.AND UP2, UPT, UR12, 0x1, UPT ;  /* 0x000000010c00788c */ /* 0x008fe4000bf45270 */
[----:B------:R-:W-:-:S03]  /*17f0*/  USHF.R.U32.HI UR5, URZ, UR9, UR5 ;  /* 0x00000009ff057299 */ /* 0x000fc60008011605 */
[----:B------:R-:W-:Y:S01]  /*1800*/  UMOV UR4, UR7 ;  /* 0x0000000700047c82 */ /* 0x000fe20008000000 */
[----:B------:R-:W-:Y:S02]  /*1810*/  USEL UR5, UR35, UR5, !UP2 ;  /* 0x0000000523057287 */ /* 0x000fe4000d000000 */
[----:B------:R-:W-:Y:S02]  /*1820*/  UISETP.NE.AND UP2, UPT, UR10, 0x1, UPT ;  /* 0x000000010a00788c */ /* 0x000fe4000bf45270 */
[----:B----4-:R-:W-:-:S04]  /*1830*/  USHF.R.U32.HI UR4, URZ, UR13, UR4 ;  /* 0x0000000dff047299 */ /* 0x010fc80008011604 */
[----:B------:R-:W-:-:S04]  /*1840*/  USEL UR4, UR34, UR4, !UP2 ;  /* 0x0000000422047287 */ /* 0x000fc8000d000000 */
[----:B------:R-:W-:Y:S02]  /*1850*/  UIADD3 UR6, UPT, UPT, -UR4, UR5, URZ ;  /* 0x0000000504067290 */ /* 0x000fe4000fffe1ff */
[----:B------:R-:W-:Y:S02]  /*1860*/  UIADD3 UR4, UPT, UPT, UR4, -UR5, URZ ;  /* 0x8000000504047290 */ /* 0x000fe4000fffe0ff */
[----:B------:R-:W-:Y:S02]  /*1870*/  UIMAD UR34, UR6, UR10, UR34 ;  /* 0x0000000a062272a4 */ /* 0x000fe4000f8e0222 */
[----:B------:R-:W-:-:S12]  /*1880*/  UIMAD UR35, UR4, UR12, UR35 ;  /* 0x0000000c042372a4 */ /* 0x000fd8000f8e0223 */
.L_x_20:
[----:B------:R-:W-:Y:S05]  /*1890*/  BRA.U !UP6, `(.L_x_21) ;  /* 0x000000010e0c7547 */ /* 0x000fea000b800000 */
[----:B------:R-:W-:Y:S01]  /*18a0*/  UCGABAR_WAIT ;  /* 0x0000000000007dc7 */ /* 0x000fe20008000000 */
[----:B------:R-:W-:Y:S01]  /*18b0*/  CCTL.IVALL ;  /* 0x00000000ff00798f */ /* 0x000fe20002000000 */
[----:B------:R-:W-:Y:S05]  /*18c0*/  BRA `(.L_x_22) ;  /* 0x0000000000047947 */ /* 0x000fea0003800000 */
.L_x_21:
[----:B------:R-:W-:Y:S06]  /*18d0*/  BAR.SYNC.DEFER_BLOCKING 0x0 ;  /* 0x0000000000007b1d */ /* 0x000fec0000010000 */
.L_x_22:
[----:B------:R-:W-:Y:S05]  /*18e0*/  BRA.U UP0, `(.L_x_23) ;  /* 0x0000001500a07547 */ /* 0x000fea000b800000 */
[----:B------:R-:W2:Y:S01]  /*18f0*/  LDCU UR6, c[0x0][0x38c] ;  /* 0x00007180ff0677ac */ /* 0x000ea20008000800 */
[----:B------:R-:W3:Y:S01]  /*1900*/  S2UR UR8, SR_CgaCtaId ;  /* 0x00000000000879c3 */ /* 0x000ee20000008800 */
[----:B------:R-:W-:Y:S01]  /*1910*/  PLOP3.LUT P1, PT, PT, PT, UP4, 0x80, 0x8 ;  /* 0x000000000008781c */ /* 0x000fe20003f2f048 */
[----:B------:R-:W-:Y:S01]  /*1920*/  IMAD.MOV.U32 R12, RZ, RZ, 0x1 ;  /* 0x00000001ff0c7424 */ /* 0x000fe200078e00ff */
[----:B------:R-:W-:Y:S01]  /*1930*/  UMOV UR13, 0x400 ;  /* 0x00000400000d7882 */ /* 0x000fe20000000000 */
[----:B------:R-:W-:Y:S01]  /*1940*/  USHF.L.U32 UR7, UR22, 0x5, URZ ;  /* 0x0000000516077899 */ /* 0x000fe200080006ff */
[----:B------:R-:W-:Y:S01]  /*1950*/  ISETP.NE.AND P2, PT, R3, RZ, P3 ;  /* 0x000000ff0300720c */ /* 0x000fe20001f45270 */
[----:B------:R-:W-:Y:S01]  /*1960*/  UISETP.NE.AND UP1, UPT, UR20, URZ, UPT ;  /* 0x000000ff1400728c */ /* 0x000fe2000bf25270 */
[----:B------:R-:W-:Y:S02]  /*1970*/  PLOP3.LUT P1, PT, P1, PT, PT, 0x8, 0x80 ;  /* 0x000000000080781c */ /* 0x000fe40000f2e170 */
[----:B------:R-:W-:Y:S01]  /*1980*/  CS2R R10, SRZ ;  /* 0x00000000000a7805 */ /* 0x000fe2000001ff00 */
[----:B------:R-:W-:Y:S01]  /*1990*/  IMAD.MOV.U32 R9, RZ, RZ, RZ ;  /* 0x000000ffff097224 */ /* 0x000fe200078e00ff */
[----:B------:R-:W4:Y:S01]  /*19a0*/  LDCU UR39, c[0x0][0x370] ;  /* 0x00006e00ff2777ac */ /* 0x000f220008000800 */
[----:B------:R-:W-:Y:S01]  /*19b0*/  IMAD.MOV.U32 R8, RZ, RZ, 0x1 ;  /* 0x00000001ff087424 */ /* 0x000fe200078e00ff */
[----:B------:R-:W1:Y:S01]  /*19c0*/  LDCU.64 UR26, c[0x0][0x348] ;  /* 0x00006900ff1a77ac */ /* 0x000e620008000a00 */
[----:B--2---:R-:W-:-:S02]  /*19d0*/  UIADD3 UR5, UPT, UPT, UR6, 0x1f, URZ ;  /* 0x0000001f06057890 */ /* 0x004fc4000fffe0ff */
[----:B------:R-:W-:Y:S02]  /*19e0*/  UIADD3 UR46, UPT, UPT, UR6, 0x3e, URZ ;  /* 0x0000003e062e7890 */ /* 0x000fe4000fffe0ff */
[----:B------:R-:W-:Y:S02]  /*19f0*/  USHF.R.S32.HI UR4, URZ, 0x1f, UR5 ;  /* 0x0000001fff047899 */ /* 0x000fe40008011405 */
[----:B---3--:R-:W-:Y:S02]  /*1a00*/  ULEA UR13, UR8, UR13, 0x18 ;  /* 0x0000000d080d7291 */ /* 0x008fe4000f8ec0ff */
[----:B------:R-:W-:Y:S02]  /*1a10*/  ULEA.HI UR4, UR4, UR5, URZ, 0x5 ;  /* 0x0000000504047291 */ /* 0x000fe4000f8f28ff */
[----:B------:R-:W-:Y:S02]  /*1a20*/  UIADD3 UR5, UPT, UPT, UR6, -0x1, URZ ;  /* 0xffffffff06057890 */ /* 0x000fe4000fffe0ff */
[----:B------:R-:W-:-:S02]  /*1a30*/  USHF.R.S32.HI UR41, URZ, 0x5, UR4 ;  /* 0x00000005ff297899 */ /* 0x000fc40008011404 */
[----:B------:R-:W-:Y:S02]  /*1a40*/  UISETP.GE.U32.AND UP2, UPT, UR5, -0x3f, UPT ;  /* 0xffffffc10500788c */ /* 0x000fe4000bf46070 */
[----:B------:R-:W-:Y:S02]  /*1a50*/  UISETP.LT.U32.AND UP0, UPT, UR41, 0x9, UPT ;  /* 0x000000092900788c */ /* 0x000fe4000bf01070 */
[----:B------:R-:W-:Y:S02]  /*1a60*/  ULOP3.LUT UR5, UR7, 0x20, URZ, 0xc0, !UPT ;  /* 0x0000002007057892 */ /* 0x000fe4000f8ec0ff */
[----:B------:R-:W-:Y:S02]  /*1a70*/  USEL UR40, UR41, 0x9, UP0 ;  /* 0x0000000929287887 */ /* 0x000fe40008000000 */
[----:B------:R-:W-:Y:S02]  /*1a80*/  ULEA UR30, UR28, UR13, 0x2 ;  /* 0x0000000d1c1e7291 */ /* 0x000fe4000f8e10ff */
[----:B------:R-:W-:-:S02]  /*1a90*/  UIADD3 UR4, UPT, UPT, UR40, -0x1, URZ ;  /* 0xffffffff28047890 */ /* 0x000fc4000fffe0ff */
[----:B------:R-:W-:Y:S02]  /*1aa0*/  @UP2 UIADD3 UR4, UPT, UPT, UR40, URZ, URZ ;  /* 0x000000ff28042290 */ /* 0x000fe4000fffe0ff */
[----:B------:R-:W-:Y:S01]  /*1ab0*/  USHF.L.U32 UR47, UR22, 0x7, URZ ;  /* 0x00000007162f7899 */ /* 0x000fe200080006ff */
[----:B------:R-:W2:Y:S01]  /*1ac0*/  LDCU UR38, c[0x0][0x374] ;  /* 0x00006e80ff2677ac */ /* 0x000ea20008000800 */
[----:B------:R-:W-:Y:S02]  /*1ad0*/  USEL UR21, UR50, 0x2, UP1 ;  /* 0x0000000232157887 */ /* 0x000fe40008800000 */
[----:B------:R-:W-:Y:S02]  /*1ae0*/  ULEA.HI UR45, UR28, UR5, URZ, 0x1b ;  /* 0x000000051c2d7291 */ /* 0x000fe4000f8fd8ff */
[----:B------:R-:W-:Y:S02]  /*1af0*/  UIADD3 UR30, UPT, UPT, UR30, 0x2c400, URZ ;  /* 0x0002c4001e1e7890 */ /* 0x000fe4000fffe0ff */
[----:B------:R-:W-:-:S02]  /*1b00*/  UIADD3 UR44, UPT, UPT, UR41, -UR40, URZ ;  /* 0x80000028292c7290 */ /* 0x000fc4000fffe0ff */
[----:B------:R-:W-:Y:S02]  /*1b10*/  UIADD3 UR29, UPT, UPT, UR4, 0x1, URZ ;  /* 0x00000001041d7890 */ /* 0x000fe4000fffe0ff */
[----:B------:R-:W-:Y:S01]  /*1b20*/  UIADD3 UR43, UPT, UPT, -UR4, URZ, URZ ;  /* 0x000000ff042b7290 */ /* 0x000fe2000fffe1ff */
[----:B-1--4-:R-:W-:-:S11]  /*1b30*/  UMOV UR6, URZ ;  /* 0x000000ff00067c82 */ /* 0x012fd60008000000 */
.L_x_43:
[----:B------:R-:W1:Y:S02]  /*1b40*/  S2UR UR4, SR_CgaCtaId ;  /* 0x00000000000479c3 */ /* 0x000e640000008800 */
[----:B-1----:R-:W-:-:S09]  /*1b50*/  UISETP.NE.AND UP0, UPT, UR4, URZ, UPT ;  /* 0x000000ff0400728c */ /* 0x002fd2000bf05270 */
[----:B------:R-:W-:Y:S05]  /*1b60*/  BRA.U UP0, `(.L_x_24) ;  /* 0x0000000100287547 */ /* 0x000fea000b800000 */
[----:B------:R-:W-:Y:S02]  /*1b70*/  LEA R0, R9, UR13, 0x3 ;  /* 0x0000000d09007c11 */ /* 0x000fe4000f8e18ff */
[----:B------:R-:W-:-:S04]  /*1b80*/  SHF.L.U32 R2, R8, 0x1f, RZ ;  /* 0x0000001f08027819 */ /* 0x000fc800000006ff */
[----:B------:R-:W1:Y:S02]  /*1b90*/  SYNCS.PHASECHK.TRANS64.TRYWAIT P0, [R0+URZ+0x150], R2 ;  /* 0x00015002000075a7 */ /* 0x000e6400080011ff */
[----:B-1----:R-:W-:Y:S05]  /*1ba0*/  @!P0 BRA `(.L_x_25) ;  /* 0x0000007400dc8947 */ /* 0x002fea0003800000 */
.L_x_155:
[----:B------:R-:W-:Y:S01]  /*1bb0*/  VIADD R9, R9, 0x1 ;  /* 0x0000000109097836 */ /* 0x000fe20000000000 */
[----:B------:R1:W-:Y:S04]  /*1bc0*/  SYNCS.ARRIVE.TRANS64.A1T0 RZ, [R0+URZ+0x140], RZ ;  /* 0x000140ff00ff79a7 */ /* 0x0003e800081000ff */
[----:B------:R-:W-:-:S04]  /*1bd0*/  ISETP.NE.AND P0, PT, R9, 0x2, PT ;  /* 0x000000020900780c */ /* 0x000fc80003f05270 */
[----:B------:R-:W-:Y:S02]  /*1be0*/  SEL R9, R9, RZ, P0 ;  /* 0x000000ff09097207 */ /* 0x000fe40000000000 */
[----:B-1----:R-:W-:-:S04]  /*1bf0*/  SEL R0, RZ, 0x1, P0 ;  /* 0x00000001ff007807 */ /* 0x002fc80000000000 */
[----:B------:R-:W-:-:S07]  /*1c00*/  LOP3.LUT R8, R8, R0, RZ, 0x3c, !PT ;  /* 0x0000000008087212 */ /* 0x000fce00078e3cff */
.L_x_24:
[----:B------:R-:W-:Y:S01]  /*1c10*/  ULEA UR4, UR6, UR13, 0x3 ;  /* 0x0000000d06047291 */ /* 0x000fe2000f8e18ff */
[----:B------:R-:W-:Y:S01]  /*1c20*/  SHF.L.U32 R0, R12, 0x1f, RZ ;  /* 0x0000001f0c007819 */ /* 0x000fe200000006ff */
[----:B------:R-:W-:Y:S02]  /*1c30*/  UISETP.GE.U32.AND UP0, UPT, UR46, 0x3f, UPT ;  /* 0x0000003f2e00788c */ /* 0x000fe4000bf06070 */
[----:B------:R-:W-:Y:S01]  /*1c40*/  ULEA UR19, UR34, UR45, 0x6 ;  /* 0x0000002d22137291 */ /* 0x000fe2000f8e30ff */
[----:B------:R-:W-:-:S04]  /*1c50*/  UMOV UR7, URZ ;  /* 0x000000ff00077c82 */ /* 0x000fc80008000000 */
[----:B------:R1:W3:Y:S01]  /*1c60*/  SYNCS.PHASECHK.TRANS64.TRYWAIT P0, [UR4+0x48], R0 ;  /* 0x00004800ff0075a7 */ /* 0x0002e20008001104 */
[----:B------:R-:W-:-:S04]  /*1c70*/  ULEA.HI UR4, UR35, UR35, URZ, 0x1 ;  /* 0x0000002323047291 */ /* 0x000fc8000f8f08ff */
[----:B------:R-:W-:-:S04]  /*1c80*/  USHF.L.U32 UR4, UR4, 0x7, URZ ;  /* 0x0000000704047899 */ /* 0x000fc800080006ff */
[----:B------:R-:W-:-:S04]  /*1c90*/  ULOP3.LUT UR35, UR4, 0xffffff00, URZ, 0xc0, !UPT ;  /* 0xffffff0004237892 */ /* 0x000fc8000f8ec0ff */
[----:B------:R-:W-:Y:S01]  /*1ca0*/  ULOP3.LUT UR35, UR35, 0x80, UR47, 0xf8, !UPT ;  /* 0x0000008023237892 */ /* 0x000fe2000f8ef82f */
[----:B------:R-:W-:Y:S11]  /*1cb0*/  BRA.U !UP0, `(.L_x_26) ;  /* 0x0000000108c87547 */ /* 0x000ff6000b800000 */
[----:B------:R-:W-:Y:S01]  /*1cc0*/  UMOV UR10, UR43 ;  /* 0x0000002b000a7c82 */ /* 0x000fe20008000000 */
[----:B------:R-:W-:Y:S01]  /*1cd0*/  UMOV UR4, UR6 ;  /* 0x0000000600047c82 */ /* 0x000fe20008000000 */
[----:B------:R-:W-:-:S05]  /*1ce0*/  UMOV UR34, URZ ;  /* 0x000000ff00227c82 */ /* 0x000fca0008000000 */
.L_x_32:
[----:B------:R-:W-:Y:S01]  /*1cf0*/  ULEA UR33, UR4, UR13, 0x3 ;  /* 0x0000000d04217291 */ /* 0x000fe2000f8e18ff */
[----:B------:R-:W-:Y:S01]  /*1d00*/  @P3 MOV R2, 0xa000 ;  /* 0x0000a00000023802 */ /* 0x000fe20000000f00 */
[----:B-1-3--:R-:W-:Y:S10]  /*1d10*/  @P0 BRA `(.L_x_27) ;  /* 0x00000000000c0947 */ /* 0x00aff40003800000 */
[----:B------:R-:W-:-:S04]  /*1d20*/  SHF.L.U32 R3, R12, 0x1f, RZ ;  /* 0x0000001f0c037819 */ /* 0x000fc800000006ff */
[----:B------:R-:W3:Y:S02]  /*1d30*/  SYNCS.PHASECHK.TRANS64.TRYWAIT P0, [UR33+0x48], R3 ;  /* 0x00004803ff0075a7 */ /* 0x000ee40008001121 */
[----:B---3--:R-:W-:Y:S05]  /*1d40*/  @!P0 BRA `(.L_x_28) ;  /* 0x0000007400888947 */ /* 0x008fea0003800000 */
.L_x_27:
[----:B------:R3:W-:Y:S01]  /*1d50*/  @P3 SYNCS.ARRIVE.TRANS64 RZ, [UR33], R2 ;  /* 0x00000002ffff39a7 */ /* 0x0007e20008000021 */
[----:B------:R-:W-:Y:S02]  /*1d60*/  ULOP3.LUT UR5, UR21, 0x2, URZ, 0xfc, !UPT ;  /* 0x0000000215057892 */ /* 0x000fe4000f8efcff */
[----:B------:R-:W-:Y:S02]  /*1d70*/  UIADD3 UR10, UPT, UPT, UR10, 0x1, URZ ;  /* 0x000000010a0a7890 */ /* 0x000fe4000fffe0ff */
[----:B------:R-:W-:Y:S02]  /*1d80*/  UISETP.NE.AND UP0, UPT, UR5, 0x2, UPT ;  /* 0x000000020500788c */ /* 0x000fe4000bf05270 */
[----:B------:R-:W-:-:S07]  /*1d90*/  UISETP.NE.AND UP2, UPT, UR10, 0x1, UPT ;  /* 0x000000010a00788c */ /* 0x000fce000bf45270 */
[----:B------:R-:W-:Y:S05]  /*1da0*/  BRA.U UP0, `(.L_x_29) ;  /* 0x0000000100047547 */ /* 0x000fea000b800000 */
[----:B--2---:R-:W-:Y:S05]  /*1db0*/  BPT.TRAP 0x1 ;  /* 0x000000040000795c */ /* 0x004fea0000300000 */
.L_x_29:
[----:B------:R-:W-:Y:S04]  /*1dc0*/  BSSY.RECONVERGENT B0, `(.L_x_30) ;  /* 0x0000003000007945 */ /* 0x000fe80003800200 */
[----:B------:R-:W-:Y:S05]  /*1dd0*/  @!P2 BRA `(.L_x_31) ;  /* 0x000000000004a947 */ /* 0x000fea0003800000 */
[----:B--2---:R-:W-:Y:S05]  /*1de0*/  BPT.TRAP 0x1 ;  /* 0x000000040000795c */ /* 0x004fea0000300000 */
.L_x_31:
[----:B--2---:R-:W-:Y:S05]  /*1df0*/  BSYNC.RECONVERGENT B0 ;  /* 0x0000000000007941 */ /* 0x004fea0003800200 */
.L_x_30:
[----:B------:R-:W-:Y:S02]  /*1e00*/  UIADD3 UR5, UPT, UPT, UR4, 0x1, URZ ;  /* 0x0000000104057890 */ /* 0x000fe4000fffe0ff */
[----:B------:R-:W-:Y:S02]  /*1e10*/  ULEA UR32, UR4, UR13, 0xe ;  /* 0x0000000d04207291 */ /* 0x000fe4000f8e70ff */
[----:B------:R-:W-:Y:S02]  /*1e20*/  UISETP.NE.AND UP0, UPT, UR5, 0x9, UPT ;  /* 0x000000090500788c */ /* 0x000fe4000bf05270 */
[----:B------:R-:W-:Y:S02]  /*1e30*/  UIADD3 UR8, UP1, UPT, UR26, 0x80, URZ ;  /* 0x000000801a087890 */ /* 0x000fe4000ff3e0ff */
[----:B------:R-:W-:Y:S02]  /*1e40*/  USEL UR7, URZ, 0x1, UP0 ;  /* 0x00000001ff077887 */ /* 0x000fe40008000000 */
[----:B------:R-:W-:-:S02]  /*1e50*/  USEL UR6, UR5, URZ, UP0 ;  /* 0x000000ff05067287 */ /* 0x000fc40008000000 */
[----:B------:R-:W-:Y:S02]  /*1e60*/  ULOP3.LUT UR33, UR33, 0xfefffff8, URZ, 0xc0, !UPT ;  /* 0xfefffff821217892 */ /* 0x000fe4000f8ec0ff */
[----:B------:R-:W-:Y:S01]  /*1e70*/  ULEA UR5, UR6, UR13, 0x3 ;  /* 0x0000000d06057291 */ /* 0x000fe2000f8e18ff */
[----:B------:R-:W-:Y:S01]  /*1e80*/  LOP3.LUT R12, R12, UR7, RZ, 0x3c, !PT ;  /* 0x000000070c0c7c12 */ /* 0x000fe2000f8e3cff */
[----:B------:R-:W-:Y:S02]  /*1e90*/  UIADD3.X UR9, UPT, UPT, URZ, UR27, URZ, UP1, !UPT ;  /* 0x0000001bff097290 */ /* 0x000fe40008ffe4ff */
[----:B------:R-:W-:Y:S01]  /*1ea0*/  UIADD3 UR32, UPT, UPT, UR32, 0x8400, URZ ;  /* 0x0000840020207890 */ /* 0x000fe2000fffe0ff */
[----:B-1----:R-:W-:Y:S01]  /*1eb0*/  SHF.L.U32 R0, R12, 0x1f, RZ ;  /* 0x0000001f0c007819 */ /* 0x002fe200000006ff */
[----:B------:R-:W-:Y:S01]  /*1ec0*/  UPRMT UR7, URZ, 0x5410, UR24 ;  /* 0x00005410ff077896 */ /* 0x000fe20008000018 */
[----:B------:R-:W-:Y:S02]  /*1ed0*/  UMOV UR14, 0x0 ;  /* 0x00000000000e7882 */ /* 0x000fe40000000000 */
[----:B------:R4:W1:Y:S01]  /*1ee0*/  SYNCS.PHASECHK.TRANS64.TRYWAIT P0, [UR5+0x48], R0 ;  /* 0x00004800ff0075a7 */ /* 0x0008620008001105 */
[----:B------:R-:W-:-:S02]  /*1ef0*/  ULEA UR5, UR4, UR28, 0xa ;  /* 0x0000001c04057291 */ /* 0x000fc4000f8e50ff */
[----:B------:R-:W-:Y:S02]  /*1f00*/  UIADD3 UR4, UP0, UPT, UR26, 0x180, URZ ;  /* 0x000001801a047890 */ /* 0x000fe4000ff1e0ff */
[----:B------:R-:W-:Y:S01]  /*1f10*/  ULEA UR5, UR5, UR13, 0x2 ;  /* 0x0000000d05057291 */ /* 0x000fe2000f8e10ff */
[----:B------:R-:W-:Y:S01]  /*1f20*/  UMOV UR15, 0x10000000 ;  /* 0x10000000000f7882 */ /* 0x000fe20000000000 */
[----:B------:R-:W-:Y:S02]  /*1f30*/  UMOV UR18, UR34 ;  /* 0x0000002200127c82 */ /* 0x000fe40008000000 */
[----:B------:R-:W-:Y:S01]  /*1f40*/  UIADD3 UR16, UPT, UPT, UR5, 0x2c400, URZ ;  /* 0x0002c40005107890 */ /* 0x000fe2000fffe0ff */
[----:B------:R2:W-:Y:S01]  /*1f50*/  UTMALDG.3D.2CTA [UR32], [UR8], desc[UR14] ;  /* 0x00000e20080075b4 */ /* 0x0005e20008211000 */
[----:B------:R-:W-:Y:S01]  /*1f60*/  UIADD3.X UR5, UPT, UPT, URZ, UR27, URZ, UP0, !UPT ;  /* 0x0000001bff057290 */ /* 0x000fe200087fe4ff */
[----:B------:R-:W-:Y:S01]  /*1f70*/  UMOV UR20, UR36 ;  /* 0x0000002400147c82 */ /* 0x000fe20008000000 */
[----:B------:R-:W-:-:S07]  /*1f80*/  UMOV UR17, UR33 ;  /* 0x0000002100117c82 */ /* 0x000fce0008000000 */
[----:B------:R3:W-:Y:S01]  /*1f90*/  UTMALDG.3D.MULTICAST.2CTA [UR16], [UR4], UR7, desc[UR14] ;  /* 0x00000e10040073b4 */ /* 0x0007e20008211807 */
[----:B--2---:R-:W-:Y:S01]  /*1fa0*/  UIADD3 UR34, UPT, UPT, UR34, 0x20, URZ ;  /* 0x0000002022227890 */ /* 0x004fe2000fffe0ff */
[----:B---3--:R-:W-:Y:S01]  /*1fb0*/  UMOV UR7, UR29 ;  /* 0x0000001d00077c82 */ /* 0x008fe20008000000 */
[----:B------:R-:W-:Y:S01]  /*1fc0*/  UMOV UR4, UR6 ;  /* 0x0000000600047c82 */ /* 0x000fe20008000000 */
[----:B----4-:R-:W-:Y:S09]  /*1fd0*/  BRA.U UP2, `(.L_x_32) ;  /* 0xfffffffd02447547 */ /* 0x010ff2000b83ffff */
.L_x_26:
[----:B------:R-:W-:Y:S01]  /*1fe0*/  ULEA UR4, UR6, UR13, 0x3 ;  /* 0x0000000d06047291 */ /* 0x000fe2000f8e18ff */
[----:B-1----:R-:W-:Y:S01]  /*1ff0*/  SHF.L.U32 R0, R12, 0x1f, RZ ;  /* 0x0000001f0c007819 */ /* 0x002fe200000006ff */
[----:B------:R-:W-:Y:S01]  /*2000*/  @!P1 SYNCS.ARRIVE.TRANS64.A1T0 RZ, [UR13+0xd8], RZ ;  /* 0x0000d8ffffff99a7 */ /* 0x000fe2000810000d */
[----:B------:R-:W-:-:S06]  /*2010*/  UISETP.GT.AND UP0, UPT, UR41, UR40, UPT ;  /* 0x000000282900728c */ /* 0x000fcc000bf04270 */
[----:B---3--:R1:W3:Y:S03]  /*2020*/  SYNCS.PHASECHK.TRANS64.TRYWAIT P0, [UR4+0x48], R0 ;  /* 0x00004800ff0075a7 */ /* 0x0082e60008001104 */
[----:B------:R-:W-:Y:S05]  /*2030*/  BRA.U !UP0, `(.L_x_33) ;  /* 0x0000000108c07547 */ /* 0x000fea000b800000 */
[----:B------:R-:W-:Y:S01]  /*2040*/  UIADD3 UR25, UPT, UPT, UR44, UR7, URZ ;  /* 0x000000072c197290 */ /* 0x000fe2000fffe0ff */
[----:B------:R-:W-:-:S11]  /*2050*/  UMOV UR4, UR6 ;  /* 0x0000000600047c82 */ /* 0x000fd60008000000 */
.L_x_39:
[----:B------:R-:W-:Y:S01]  /*2060*/  ULEA UR9, UR4, UR13, 0x3 ;  /* 0x0000000d04097291 */ /* 0x000fe2000f8e18ff */
[----:B---3--:R-:W-:Y:S01]  /*2070*/  @P3 MOV R2, 0xa000 ;  /* 0x0000a00000023802 */ /* 0x008fe20000000f00 */
[----:B-1-34-:R-:W-:Y:S10]  /*2080*/  @P0 BRA `(.L_x_34) ;  /* 0x00000000000c0947 */ /* 0x01aff40003800000 */
[----:B------:R-:W-:-:S04]  /*2090*/  SHF.L.U32 R3, R12, 0x1f, RZ ;  /* 0x0000001f0c037819 */ /* 0x000fc800000006ff */
[----:B------:R-:W3:Y:S02]  /*20a0*/  SYNCS.PHASECHK.TRANS64.TRYWAIT P0, [UR9+0x48], R3 ;  /* 0x00004803ff0075a7 */ /* 0x000ee40008001109 */
[----:B---3--:R-:W-:Y:S05]  /*20b0*/  @!P0 BRA `(.L_x_35) ;  /* 0x0000007000c48947 */ /* 0x008fea0003800000 */
.L_x_34:
[----:B------:R3:W-:Y:S01]  /*20c0*/  @P3 SYNCS.ARRIVE.TRANS64 RZ, [UR9], R2 ;  /* 0x00000002ffff39a7 */ /* 0x0007e20008000009 */
[----:B------:R-:W-:-:S04]  /*20d0*/  ULOP3.LUT UR5, UR21, 0x2, URZ, 0xfc, !UPT ;  /* 0x0000000215057892 */ /* 0x000fc8000f8efcff */
[----:B------:R-:W-:-:S09]  /*20e0*/  UISETP.NE.AND UP0, UPT, UR5, 0x2, UPT ;  /* 0x000000020500788c */ /* 0x000fd2000bf05270 */
[----:B------:R-:W-:Y:S05]  /*20f0*/  BRA.U UP0, `(.L_x_36) ;  /* 0x0000000100047547 */ /* 0x000fea000b800000 */
[----:B--2---:R-:W-:Y:S05]  /*2100*/  BPT.TRAP 0x1 ;  /* 0x000000040000795c */ /* 0x004fea0000300000 */
.L_x_36:
[----:B------:R-:W-:Y:S04]  /*2110*/  BSSY.RECONVERGENT B0, `(.L_x_37) ;  /* 0x0000003000007945 */ /* 0x000fe80003800200 */
[----:B------:R-:W-:Y:S05]  /*2120*/  @!P2 BRA `(.L_x_38) ;  /* 0x000000000004a947 */ /* 0x000fea0003800000 */
[----:B--2---:R-:W-:Y:S05]  /*2130*/  BPT.TRAP 0x1 ;  /* 0x000000040000795c */ /* 0x004fea0000300000 */
.L_x_38:
[----:B--2---:R-:W-:Y:S05]  /*2140*/  BSYNC.RECONVERGENT B0 ;  /* 0x0000000000007941 */ /* 0x004fea0003800200 */
.L_x_37:
[----:B------:R-:W-:Y:S02]  /*2150*/  UIADD3 UR5, UPT, UPT, UR4, 0x1, URZ ;  /* 0x0000000104057890 */ /* 0x000fe4000fffe0ff */
[----:B------:R-:W-:Y:S02]  /*2160*/  USHF.L.U32 UR10, UR7, 0x5, URZ ;  /* 0x00000005070a7899 */ /* 0x000fe400080006ff */
[----:B------:R-:W-:Y:S02]  /*2170*/  UISETP.NE.AND UP0, UPT, UR5, 0x9, UPT ;  /* 0x000000090500788c */ /* 0x000fe4000bf05270 */
[----:B------:R-:W-:Y:S02]  /*2180*/  UIADD3 UR7, UPT, UPT, UR7, 0x1, URZ ;  /* 0x0000000107077890 */ /* 0x000fe4000fffe0ff */
[----:B------:R-:W-:Y:S02]  /*2190*/  USEL UR8, URZ, 0x1, UP0 ;  /* 0x00000001ff087887 */ /* 0x000fe40008000000 */
[----:B------:R-:W-:-:S02]  /*21a0*/  USEL UR6, UR5, URZ, UP0 ;  /* 0x000000ff05067287 */ /* 0x000fc40008000000 */
[----:B------:R-:W-:Y:S02]  /*21b0*/  UIADD3 UR22, UP0, UPT, UR26, 0x180, URZ ;  /* 0x000001801a167890 */ /* 0x000fe4000ff1e0ff */
[----:B------:R-:W-:Y:S01]  /*21c0*/  LOP3.LUT R12, R12, UR8, RZ, 0x3c, !PT ;  /* 0x000000080c0c7c12 */ /* 0x000fe2000f8e3cff */
[----:B------:R-:W-:Y:S02]  /*21d0*/  ULEA UR8, UR4, UR13, 0xe ;  /* 0x0000000d04087291 */ /* 0x000fe4000f8e70ff */
[----:B------:R-:W-:Y:S01]  /*21e0*/  UIADD3 UR14, UP1, UPT, UR26, 0x80, URZ ;  /* 0x000000801a0e7890 */ /* 0x000fe2000ff3e0ff */
[----:B-1----:R-:W-:Y:S01]  /*21f0*/  SHF.L.U32 R0, R12, 0x1f, RZ ;  /* 0x0000001f0c007819 */ /* 0x002fe200000006ff */
[----:B------:R-:W-:Y:S02]  /*2200*/  UIADD3.X UR23, UPT, UPT, URZ, UR27, URZ, UP0, !UPT ;  /* 0x0000001bff177290 */ /* 0x000fe400087fe4ff */
[----:B------:R-:W-:Y:S02]  /*2210*/  UISETP.NE.AND UP0, UPT, UR7, UR25, UPT ;  /* 0x000000190700728c */ /* 0x000fe4000bf05270 */
[----:B------:R-:W-:-:S02]  /*2220*/  ULEA UR5, UR6, UR13, 0x3 ;  /* 0x0000000d06057291 */ /* 0x000fc4000f8e18ff */
[----:B------:R-:W-:Y:S02]  /*2230*/  ULOP3.LUT UR9, UR9, 0xfefffff8, URZ, 0xc0, !UPT ;  /* 0xfefffff809097892 */ /* 0x000fe4000f8ec0ff */
[----:B------:R-:W-:Y:S02]  /*2240*/  ULEA UR16, UR4, UR30, 0xc ;  /* 0x0000001e04107291 */ /* 0x000fe4000f8e60ff */
[----:B------:R-:W-:Y:S02]  /*2250*/  UIADD3 UR8, UPT, UPT, UR8, 0x8400, URZ ;  /* 0x0000840008087890 */ /* 0x000fe4000fffe0ff */
[----:B------:R-:W-:Y:S01]  /*2260*/  UIADD3.X UR15, UPT, UPT, URZ, UR27, URZ, UP1, !UPT ;  /* 0x0000001bff0f7290 */ /* 0x000fe20008ffe4ff */
[----:B------:R4:W1:Y:S01]  /*2270*/  SYNCS.PHASECHK.TRANS64.TRYWAIT P0, [UR5+0x48], R0 ;  /* 0x00004800ff0075a7 */ /* 0x0008620008001105 */
[----:B------:R-:W-:Y:S01]  /*2280*/  UPRMT UR4, URZ, 0x5410, UR24 ;  /* 0x00005410ff047896 */ /* 0x000fe20008000018 */
[----:B------:R-:W-:Y:S01]  /*2290*/  UMOV UR32, 0x0 ;  /* 0x0000000000207882 */ /* 0x000fe20000000000 */
[----:B------:R-:W-:Y:S01]  /*22a0*/  UMOV UR33, 0x10000000 ;  /* 0x1000000000217882 */ /* 0x000fe20000000000 */
[----:B------:R-:W-:Y:S01]  /*22b0*/  UMOV UR11, UR35 ;  /* 0x00000023000b7c82 */ /* 0x000fe20008000000 */
[----:B------:R-:W-:Y:S01]  /*22c0*/  UMOV UR12, UR36 ;  /* 0x00000024000c7c82 */ /* 0x000fe20008000000 */
[----:B------:R-:W-:Y:S01]  /*22d0*/  UMOV UR20, UR36 ;  /* 0x0000002400147c82 */ /* 0x000fe20008000000 */
[----:B------:R-:W-:Y:S01]  /*22e0*/  UMOV UR17, UR9 ;  /* 0x0000000900117c82 */ /* 0x000fe20008000000 */
[----:B------:R-:W-:Y:S01]  /*22f0*/  UMOV UR18, UR10 ;  /* 0x0000000a00127c82 */ /* 0x000fe20008000000 */
[----:B------:R-:W-:Y:S01]  /*2300*/  UTMALDG.3D.2CTA [UR8], [UR14], desc[UR32] ;  /* 0x000020080e0075b4 */ /* 0x000fe20008211000 */
[----:B------:R2:W-:Y:S02]  /*2310*/  UTMALDG.3D.MULTICAST.2CTA [UR16], [UR22], UR4, desc[UR32] ;  /* 0x00002010160073b4 */ /* 0x0005e40008211804 */
[----:B--2---:R-:W-:Y:S01]  /*2320*/  UMOV UR4, UR6 ;  /* 0x0000000600047c82 */ /* 0x004fe20008000000 */
[----:B------:R-:W-:Y:S05]  /*2330*/  BRA.U UP0, `(.L_x_39) ;  /* 0xfffffffd00487547 */ /* 0x000fea000b83ffff */
.L_x_33:
[C---:B------:R-:W-:Y:S01]  /*2340*/  LEA R3, R11.reuse, UR13, 0x3 ;  /* 0x0000000d0b037c11 */ /* 0x040fe2000f8e18ff */
[----:B------:R-:W-:Y:S01]  /*2350*/  NOP ;  /* 0x0000000000007918 */ /* 0x000fe20000000000 */
[----:B-1--4-:R-:W-:Y:S02]  /*2360*/  SHF.L.U32 R0, R10, 0x1f, RZ ;  /* 0x0000001f0a007819 */ /* 0x012fe400000006ff */
[----:B------:R-:W-:Y:S02]  /*2370*/  LEA R4, R11, UR13, 0x4 ;  /* 0x0000000d0b047c11 */ /* 0x000fe4000f8e20ff */
[----:B---3--:R-:W1:Y:S02]  /*2380*/  SYNCS.PHASECHK.TRANS64.TRYWAIT P0, [R3+URZ+0xe0], R0 ;  /* 0x0000e000030075a7 */ /* 0x008e6400080011ff */
[----:B-1----:R-:W-:Y:S05]  /*2390*/  @!P0 BRA `(.L_x_40) ;  /* 0x0000007000248947 */ /* 0x002fea0003800000 */
.L_x_158:
[----:B------:R-:W3:Y:S01]  /*23a0*/  LDS.128 R4, [R4+0x170] ;  /* 0x0001700004047984 */ /* 0x000ee20000000c00 */
[----:B------:R-:W-:Y:S01]  /*23b0*/  UISETP.GE.AND UP0, UPT, UR42, 0x1, UPT ;  /* 0x000000012a00788c */ /* 0x000fe2000bf06270 */
[----:B------:R-:W-:Y:S01]  /*23c0*/  @!PT LDS RZ, [RZ] ;  /* 0x00000000fffff984 */ /* 0x000fe20000000800 */
[----:B------:R-:W-:Y:S01]  /*23d0*/  @!PT LDS RZ, [RZ] ;  /* 0x00000000fffff984 */ /* 0x000fe20000000800 */
[----:B------:R-:W-:Y:S01]  /*23e0*/  @!PT LDS RZ, [RZ] ;  /* 0x00000000fffff984 */ /* 0x000fe20000000800 */
[----:B------:R-:W-:Y:S01]  /*23f0*/  @!PT LDS RZ, [RZ] ;  /* 0x00000000fffff984 */ /* 0x000fe20000000800 */
[----:B------:R4:W-:Y:S06]  /*2400*/  MEMBAR.ALL.CTA ;  /* 0x0000000000007992 */ /* 0x0009ec0000008000 */
[----:B----4-:R-:W4:Y:S01]  /*2410*/  FENCE.VIEW.ASYNC.S ;  /* 0x00000000000073c6 */ /* 0x010f220000000000 */
[----:B---3--:R-:W-:-:S13]  /*2420*/  LOP3.LUT P0, RZ, R6, 0x1, RZ, 0xc0, !PT ;  /* 0x0000000106ff7812 */ /* 0x008fda000780c0ff */
[----:B----4-:R-:W-:Y:S01]  /*2430*/  VOTEU.ANY UP1, P0 ;  /* 0x0000000000ff7886 */ /* 0x010fe20000020100 */
[----:B------:R-:W-:-:S13]  /*2440*/  PLOP3.LUT P0, PT, PT, PT, UP1, 0x80, 0x8 ;  /* 0x000000000008781c */ /* 0x000fda0003f0f018 */
[----:B-1----:R-:W-:Y:S02]  /*2450*/  @P0 LOP3.LUT R0, R5, 0xffff, RZ, 0xc0, !PT ;  /* 0x0000ffff05000812 */ /* 0x002fe400078ec0ff */
[----:B------:R-:W-:Y:S02]  /*2460*/  @P0 MOV R2, R4 ;  /* 0x0000000400020202 */ /* 0x000fe40000000f00 */
[----:B------:R-:W-:Y:S01]  /*2470*/  @P0 R2UR UR5, R0 ;  /* 0x00000000000502ca */ /* 0x000fe200000e0000 */
[----:B------:R-:W-:Y:S01]  /*2480*/  VIADD R0, R3, 0xf0 ;  /* 0x000000f003007836 */ /* 0x000fe20000000000 */
[----:B------:R-:W-:Y:S02]  /*2490*/  @P0 SHF.R.U32.HI R4, RZ, 0x10, R5 ;  /* 0x00000010ff040819 */ /* 0x000fe40000011605 */
[----:B------:R-:W-:Y:S02]  /*24a0*/  @P0 R2UR UR7, R2 ;  /* 0x00000000020702ca */ /* 0x000fe400000e0000 */
[----:B------:R-:W-:-:S02]  /*24b0*/  PRMT R0, RZ, 0x654, R0 ;  /* 0x00000654ff007816 */ /* 0x000fc40000000000 */
[----:B------:R-:W-:Y:S02]  /*24c0*/  @P0 R2UR UR4, R4 ;  /* 0x00000000040402ca */ /* 0x000fe400000e0000 */
[----:B------:R1:W-:Y:S03]  /*24d0*/  SYNCS.ARRIVE.TRANS64.RED.A1T0 RZ, [R0+URZ], RZ ;  /* 0x000000ff00ff79a7 */ /* 0x0003e600081004ff */
[----:B------:R-:W-:-:S04]  /*24e0*/  @UP1 UMOV UR31, UR5 ;  /* 0x00000005001f1c82 */ /* 0x000fc80008000000 */
[----:B------:R-:W-:-:S04]  /*24f0*/  @UP1 UMOV UR37, UR7 ;  /* 0x0000000700251c82 */ /* 0x000fc80008000000 */
[----:B------:R-:W-:Y:S01]  /*2500*/  @UP1 UMOV UR36, UR4 ;  /* 0x0000000400241c82 */ /* 0x000fe20008000000 */
[----:B------:R-:W-:Y:S05]  /*2510*/  BRA.U !UP0, `(.L_x_41) ;  /* 0x0000000108d47547 */ /* 0x000fea000b800000 */
[----:B------:R-:W2:Y:S01]  /*2520*/  LDCU.128 UR16, c[0x0][0xb10] ;  /* 0x00016200ff1077ac */ /* 0x000ea20008000c00 */
[----:B------:R-:W3:Y:S01]  /*2530*/  LDCU UR12, c[0x0][0xb20] ;  /* 0x00016400ff0c77ac */ /* 0x000ee20008000800 */
[----:B------:R-:W4:Y:S01]  /*2540*/  LDCU UR20, c[0x0][0xb0c] ;  /* 0x00016180ff1477ac */ /* 0x000f220008000800 */
[----:B------:R-:W1:Y:S01]  /*2550*/  LDCU.64 UR8, c[0x0][0xb28] ;  /* 0x00016500ff0877ac */ /* 0x000e620008000a00 */
[----:B------:R-:W-:Y:S02]  /*2560*/  UISETP.NE.AND UP3, UPT, UR42, 0x1, UPT ;  /* 0x000000012a00788c */ /* 0x000fe4000bf65270 */
[----:B--2---:R-:W-:Y:S02]  /*2570*/  UIMAD.WIDE.U32 UR10, UR38, UR19, URZ ;  /* 0x00000013260a72a5 */ /* 0x004fe4000f8e00ff */
[----:B------:R-:W-:Y:S02]  /*2580*/  UIMAD.WIDE.U32 UR4, UR39, UR16, URZ ;  /* 0x00000010270472a5 */ /* 0x000fe4000f8e00ff */
[----:B------:R-:W-:-:S02]  /*2590*/  UISETP.NE.AND UP0, UPT, UR18, 0x1, UPT ;  /* 0x000000011200788c */ /* 0x000fc4000bf05270 */
[----:B------:R-:W-:Y:S01]  /*25a0*/  UIMAD.WIDE.U32 UR22, UR31, UR19, URZ ;  /* 0x000000131f1672a5 */ /* 0x000fe2000f8e00ff */
[----:B------:R-:W-:Y:S02]  /*25b0*/  UMOV UR10, UR11 ;  /* 0x0000000b000a7c82 */ /* 0x000fe40008000000 */
[----:B------:R-:W-:Y:S01]  /*25c0*/  UMOV UR4, UR5 ;  /* 0x0000000500047c82 */ /* 0x000fe20008000000 */
[----:B---3--:R-:W-:Y:S02]  /*25d0*/  USHF.R.U32.HI UR10, URZ, UR12, UR10 ;  /* 0x0000000cff0a7299 */ /* 0x008fe4000801160a */
[----:B----4-:R-:W-:Y:S02]  /*25e0*/  UISETP.NE.AND UP2, UPT, UR20, 0x1, UPT ;  /* 0x000000011400788c */ /* 0x010fe4000bf45270 */
[----:B------:R-:W-:Y:S02]  /*25f0*/  USHF.R.U32.HI UR4, URZ, UR17, UR4 ;  /* 0x00000011ff047299 */ /* 0x000fe40008011604 */
[----:B------:R-:W-:-:S02]  /*2600*/  USEL UR5, UR38, UR10, !UP0 ;  /* 0x0000000a26057287 */ /* 0x000fc4000c000000 */
[----:B------:R-:W-:Y:S02]  /*2610*/  USEL UR7, UR39, UR4, !UP2 ;  /* 0x0000000427077287 */ /* 0x000fe4000d000000 */
[----:B-1----:R-:W-:Y:S01]  /*2620*/  UIMAD.WIDE.U32 UR10, UR5, UR8, URZ ;  /* 0x00000008050a72a5 */ /* 0x002fe2000f8e00ff */
[----:B------:R-:W-:Y:S01]  /*2630*/  UMOV UR4, UR23 ;  /* 0x0000001700047c82 */ /* 0x000fe20008000000 */
[----:B------:R-:W-:Y:S02]  /*2640*/  UIMAD.WIDE.U32 UR14, UR37, UR16, URZ ;  /* 0x00000010250e72a5 */ /* 0x000fe4000f8e00ff */
[----:B------:R-:W-:-:S03]  /*2650*/  UIMAD.WIDE.U32 UR22, UR7, UR8, URZ ;  /* 0x00000008071672a5 */ /* 0x000fc6000f8e00ff */
[----:B------:R-:W-:Y:S01]  /*2660*/  UMOV UR10, UR11 ;  /* 0x0000000b000a7c82 */ /* 0x000fe20008000000 */
[----:B------:R-:W-:Y:S02]  /*2670*/  USHF.R.U32.HI UR4, URZ, UR12, UR4 ;  /* 0x0000000cff047299 */ /* 0x000fe40008011604 */
[----:B------:R-:W-:Y:S01]  /*2680*/  @UP3 USHF.R.U32.HI UR5, URZ, UR9, UR10 ;  /* 0x00000009ff053299 */ /* 0x000fe2000801160a */
[----:B------:R-:W-:Y:S01]  /*2690*/  UMOV UR14, UR15 ;  /* 0x0000000f000e7c82 */ /* 0x000fe20008000000 */
[----:B------:R-:W-:Y:S01]  /*26a0*/  UMOV UR22, UR23 ;  /* 0x0000001700167c82 */ /* 0x000fe20008000000 */
[----:B------:R-:W-:Y:S02]  /*26b0*/  USHF.R.U32.HI UR17, URZ, UR17, UR14 ;  /* 0x00000011ff117299 */ /* 0x000fe4000801160e */
[----:B------:R-:W-:Y:S02]  /*26c0*/  USEL UR4, UR31, UR4, !UP0 ;  /* 0x000000041f047287 */ /* 0x000fe4000c000000 */
[----:B------:R-:W-:-:S02]  /*26d0*/  @UP3 USHF.R.U32.HI UR7, URZ, UR9, UR22 ;  /* 0x00000009ff073299 */ /* 0x000fc40008011616 */
[----:B------:R-:W-:Y:S02]  /*26e0*/  UIMAD UR10, UR42, UR5, URZ ;  /* 0x000000052a0a72a4 */ /* 0x000fe4000f8e02ff */
[----:B------:R-:W-:Y:S02]  /*26f0*/  USEL UR5, UR37, UR17, !UP2 ;  /* 0x0000001125057287 */ /* 0x000fe4000d000000 */
[----:B------:R-:W-:Y:S02]  /*2700*/  UIMAD UR12, UR42, UR7, URZ ;  /* 0x000000072a0c72a4 */ /* 0x000fe4000f8e02ff */
[----:B------:R-:W-:Y:S02]  /*2710*/  UISETP.GE.AND UP0, UPT, UR4, UR10, UPT ;  /* 0x0000000a0400728c */ /* 0x000fe4000bf06270 */
[----:B------:R-:W-:Y:S02]  /*2720*/  UIMAD.WIDE.U32 UR10, UR4, UR8, URZ ;  /* 0x00000008040a72a5 */ /* 0x000fe4000f8e00ff */
[----:B------:R-:W-:-:S02]  /*2730*/  UISETP.GE.OR UP0, UPT, UR5, UR12, UP0 ;  /* 0x0000000c0500728c */ /* 0x000fc40008706670 */
[----:B------:R-:W-:Y:S02]  /*2740*/  UIMAD.WIDE.U32 UR14, UR5, UR8, URZ ;  /* 0x00000008050e72a5 */ /* 0x000fe4000f8e00ff */
[----:B------:R-:W-:Y:S01]  /*2750*/  UIADD3 UR12, UPT, UPT, -UR5, URZ, URZ ;  /* 0x000000ff050c7290 */ /* 0x000fe2000fffe1ff */
[----:B------:R-:W-:Y:S01]  /*2760*/  UMOV UR10, UR11 ;  /* 0x0000000b000a7c82 */ /* 0x000fe20008000000 */
[----:B------:R-:W-:Y:S02]  /*2770*/  UIADD3 UR11, UPT, UPT, -UR4, URZ, URZ ;  /* 0x000000ff040b7290 */ /* 0x000fe4000fffe1ff */
[----:B------:R-:W-:-:S03]  /*2780*/  USHF.R.U32.HI UR10, URZ, UR9, UR10 ;  /* 0x00000009ff0a7299 */ /* 0x000fc6000801160a */
[----:B------:R-:W-:Y:S01]  /*2790*/  @!UP0 UMOV UR8, UR15 ;  /* 0x0000000f00088c82 */ /* 0x000fe20008000000 */
[----:B------:R-:W-:Y:S02]  /*27a0*/  UIMAD UR11, UR18, UR11, UR31 ;  /* 0x0000000b120b72a4 */ /* 0x000fe4000f8e021f */
[----:B------:R-:W-:Y:S02]  /*27b0*/  USEL UR10, UR4, UR10, !UP3 ;  /* 0x0000000a040a7287 */ /* 0x000fe4000d800000 */
[----:B------:R-:W-:Y:S02]  /*27c0*/  @!UP0 USHF.R.U32.HI UR8, URZ, UR9, UR8 ;  /* 0x00000009ff088299 */ /* 0x000fe40008011608 */
[----:B------:R-:W-:Y:S02]  /*27d0*/  UIADD3 UR9, UPT, UPT, -UR10, URZ, URZ ;  /* 0x000000ff0a097290 */ /* 0x000fe4000fffe1ff */
[----:B------:R-:W-:Y:S02]  /*27e0*/  @!UP0 USEL UR8, UR5, UR8, !UP3 ;  /* 0x0000000805088287 */ /* 0x000fe4000d800000 */
[----:B------:R-:W-:-:S02]  /*27f0*/  UIMAD UR9, UR42, UR9, UR4 ;  /* 0x000000092a0972a4 */ /* 0x000fc4000f8e0204 */
[----:B------:R-:W-:Y:S02]  /*2800*/  @!UP0 UIADD3 UR10, UPT, UPT, UR10, -UR8, URZ ;  /* 0x800000080a0a8290 */ /* 0x000fe4000fffe0ff */
[----:B------:R-:W-:Y:S02]  /*2810*/  @!UP0 UIMAD UR8, UR9, UR7, UR8 ;  /* 0x00000007090882a4 */ /* 0x000fe4000f8e0208 */
[----:B------:R-:W-:Y:S02]  /*2820*/  @!UP0 UIMAD UR4, UR42, UR10, UR5 ;  /* 0x0000000a2a0482a4 */ /* 0x000fe4000f8e0205 */
[----:B------:R-:W-:Y:S02]  /*2830*/  UIMAD UR7, UR20, UR12, UR37 ;  /* 0x0000000c140772a4 */ /* 0x000fe4000f8e0225 */
[----:B------:R-:W-:Y:S01]  /*2840*/  UIMAD UR31, UR4, UR18, UR11 ;  /* 0x00000012041f72a4 */ /* 0x000fe2000f8e020b */
[----:B------:R-:W-:Y:S02]  /*2850*/  @!UP0 UMOV UR5, UR8 ;  /* 0x0000000800058c82 */ /* 0x000fe40008000000 */
[----:B------:R-:W-:-:S12]  /*2860*/  UIMAD UR37, UR5, UR20, UR7 ;  /* 0x00000014052572a4 */ /* 0x000fd8000f8e0207 */
.L_x_41:
[----:B------:R-:W3:Y:S02]  /*2870*/  LDCU UR4, c[0x0][0xb30] ;  /* 0x00016600ff0477ac */ /* 0x000ee40008000800 */
[----:B---3--:R-:W-:-:S09]  /*2880*/  UISETP.NE.AND UP0, UPT, UR4, 0x1, UPT ;  /* 0x000000010400788c */ /* 0x008fd2000bf05270 */
[----:B------:R-:W-:Y:S05]  /*2890*/  BRA.U UP0, `(.L_x_42) ;  /* 0x0000000100447547 */ /* 0x000fea000b800000 */
[----:B------:R-:W3:Y:S01]  /*28a0*/  LDCU.128 UR16, c[0x0][0xb10] ;  /* 0x00016200ff1077ac */ /* 0x000ee20008000c00 */
[----:B------:R-:W4:Y:S01]  /*28b0*/  LDCU UR10, c[0x0][0xb0c] ;  /* 0x00016180ff0a77ac */ /* 0x000f220008000800 */
[----:B------:R-:W1:Y:S01]  /*28c0*/  LDCU UR7, c[0x0][0xb20] ;  /* 0x00016400ff0777ac */ /* 0x000e620008000800 */
[----:B---3--:R-:W-:Y:S02]  /*28d0*/  UIMAD.WIDE.U32 UR8, UR37, UR16, URZ ;  /* 0x00000010250872a5 */ /* 0x008fe4000f8e00ff */
[----:B------:R-:W-:Y:S02]  /*28e0*/  UIMAD.WIDE.U32 UR4, UR31, UR19, URZ ;  /* 0x000000131f0472a5 */ /* 0x000fe4000f8e00ff */
[----:B----4-:R-:W-:Y:S02]  /*28f0*/  UISETP.NE.AND UP2, UPT, UR10, 0x1, UPT ;  /* 0x000000010a00788c */ /* 0x010fe4000bf45270 */
[----:B------:R-:W-:Y:S01]  /*2900*/  UISETP.NE.AND UP0, UPT, UR18, 0x1, UPT ;  /* 0x000000011200788c */ /* 0x000fe2000bf05270 */
[----:B------:R-:W-:-:S02]  /*2910*/  UMOV UR8, UR9 ;  /* 0x0000000900087c82 */ /* 0x000fc40008000000 */
[----:B------:R-:W-:Y:S01]  /*2920*/  UMOV UR4, UR5 ;  /* 0x0000000500047c82 */ /* 0x000fe20008000000 */
[----:B------:R-:W-:Y:S02]  /*2930*/  USHF.R.U32.HI UR17, URZ, UR17, UR8 ;  /* 0x00000011ff117299 */ /* 0x000fe40008011608 */
[----:B-1----:R-:W-:Y:S02]  /*2940*/  USHF.R.U32.HI UR4, URZ, UR7, UR4 ;  /* 0x00000007ff047299 */ /* 0x002fe40008011604 */
[----:B------:R-:W-:Y:S02]  /*2950*/  USEL UR5, UR37, UR17, !UP2 ;  /* 0x0000001125057287 */ /* 0x000fe4000d000000 */
[----:B------:R-:W-:-:S04]  /*2960*/  USEL UR4, UR31, UR4, !UP0 ;  /* 0x000000041f047287 */ /* 0x000fc8000c000000 */
[----:B------:R-:W-:Y:S02]  /*2970*/  UIADD3 UR7, UPT, UPT, UR5, -UR4, URZ ;  /* 0x8000000405077290 */ /* 0x000fe4000fffe0ff */
[----:B------:R-:W-:Y:S02]  /*2980*/  UIADD3 UR4, UPT, UPT, -UR5, UR4, URZ ;  /* 0x0000000405047290 */ /* 0x000fe4000fffe1ff */
[----:B------:R-:W-:Y:S02]  /*2990*/  UIMAD UR31, UR7, UR18, UR31 ;  /* 0x00000012071f72a4 */ /* 0x000fe4000f8e021f */
[----:B------:R-:W-:-:S12]  /*29a0*/  UIMAD UR37, UR4, UR10, UR37 ;  /* 0x0000000a042572a4 */ /* 0x000fd8000f8e0225 */
.L_x_42:
[----:B------:R-:W-:Y:S01]  /*29b0*/  VIADD R11, R11, 0x1 ;  /* 0x000000010b0b7836 */ /* 0x000fe20000000000 */
[----:B------:R-:W-:Y:S02]  /*29c0*/  R2UR UR5, R55 ;  /* 0x00000000370572ca */ /* 0x000fe400000e0000 */
[----:B------:R-:W-:Y:S02]  /*29d0*/  R2UR UR4, R54 ;  /* 0x00000000360472ca */ /* 0x000fe400000e0000 */
[C---:B------:R-:W-:Y:S02]  /*29e0*/  ISETP.NE.AND P0, PT, R11.reuse, 0x2, PT ;  /* 0x000000020b00780c */ /* 0x040fe40003f05270 */
[----:B------:R-:W-:Y:S02]  /*29f0*/  PLOP3.LUT P1, PT, PT, PT, PT, 0x80, 0x8 ;  /* 0x000000000008781c */ /* 0x000fe40003f2f070 */
[----:B-1----:R-:W-:Y:S02]  /*2a00*/  SEL R0, RZ, 0x1, P0 ;  /* 0x00000001ff007807 */ /* 0x002fe40000000000 */
[----:B------:R-:W-:-:S02]  /*2a10*/  SEL R11, R11, RZ, P0 ;  /* 0x000000ff0b0b7207 */ /* 0x000fc40000000000 */
[----:B------:R-:W-:Y:S01]  /*2a20*/  LOP3.LUT R10, R10, R0, RZ, 0x3c, !PT ;  /* 0x000000000a0a7212 */ /* 0x000fe200078e3cff */
[----:B------:R-:W-:Y:S02]  /*2a30*/  UIADD3 UR35, UPT, UPT, UR37, UR5, URZ ;  /* 0x0000000525237290 */ /* 0x000fe4000fffe0ff */
[----:B------:R-:W-:Y:S01]  /*2a40*/  UIADD3 UR34, UPT, UPT, UR31, UR4, URZ ;  /* 0x000000041f227290 */ /* 0x000fe2000fffe0ff */
[----:B------:R-:W-:Y:S11]  /*2a50*/  BRA.U UP1, `(.L_x_43) ;  /* 0xfffffff101387547 */ /* 0x000ff6000b83ffff */
[----:B------:R-:W-:Y:S01]  /*2a60*/  UIADD3 UR13, UPT, UPT, UR13, 0x48, URZ ;  /* 0x000000480d0d7890 */ /* 0x000fe2000fffe0ff */
[----:B------:R-:W-:-:S03]  /*2a70*/  SHF.L.U32 R2, R12, 0x1f, RZ ;  /* 0x0000001f0c027819 */ /* 0x000fc600000006ff */
[----:B------:R-:W-:-:S09]  /*2a80*/  ULEA UR4, UR6, UR13, 0x3 ;  /* 0x0000000d06047291 */ /* 0x000fd2000f8e18ff */
[----:B------:R-:W1:Y:S02]  /*2a90*/  SYNCS.PHASECHK.TRANS64.TRYWAIT P0, [UR4], R2 ;  /* 0x00000002ff0075a7 */ /* 0x000e640008001104 */
[----:B-1----:R-:W-:Y:S05]  /*2aa0*/  @!P0 BRA `(.L_x_44) ;  /* 0x0000006800748947 */ /* 0x002fea0003800000 */
.L_x_160:
[----:B------:R-:W-:-:S04]  /*2ab0*/  UIADD3 UR4, UPT, UPT, UR6, 0x1, URZ ;  /* 0x0000000106047890 */ /* 0x000fc8000fffe0ff */
[----:B------:R-:W-:-:S04]  /*2ac0*/  UISETP.NE.AND UP0, UPT, UR4, 0x9, UPT ;  /* 0x000000090400788c */ /* 0x000fc8000bf05270 */
[----:B------:R-:W-:Y:S02]  /*2ad0*/  USEL UR6, URZ, 0x1, UP0 ;  /* 0x00000001ff067887 */ /* 0x000fe40008000000 */
[----:B------:R-:W-:-:S04]  /*2ae0*/  USEL UR4, UR4, URZ, UP0 ;  /* 0x000000ff04047287 */ /* 0x000fc80008000000 */
[----:B------:R-:W-:Y:S01]  /*2af0*/  ULEA UR5, UR4, UR13, 0x3 ;  /* 0x0000000d04057291 */ /* 0x000fe2000f8e18ff */
[----:B-1----:R-:W-:-:S04]  /*2b00*/  LOP3.LUT R2, R12, UR6, RZ, 0x3c, !PT ;  /* 0x000000060c027c12 */ /* 0x002fc8000f8e3cff */
[----:B------:R-:W-:-:S04]  /*2b10*/  SHF.L.U32 R3, R2, 0x1f, RZ ;  /* 0x0000001f02037819 */ /* 0x000fc800000006ff */
[----:B------:R-:W1:Y:S02]  /*2b20*/  SYNCS.PHASECHK.TRANS64.TRYWAIT P0, [UR5], R3 ;  /* 0x00000003ff0075a7 */ /* 0x000e640008001105 */
[----:B-1----:R-:W-:Y:S05]  /*2b30*/  @!P0 BRA `(.L_x_45) ;  /* 0x0000006800688947 */ /* 0x002fea0003800000 */
.L_x_162:
[----:B------:R-:W-:-:S04]  /*2b40*/  UIADD3 UR4, UPT, UPT, UR4, 0x1, URZ ;  /* 0x0000000104047890 */ /* 0x000fc8000fffe0ff */
[----:B------:R-:W-:-:S04]  /*2b50*/  UISETP.NE.AND UP0, UPT, UR4, 0x9, UPT ;  /* 0x000000090400788c */ /* 0x000fc8000bf05270 */
[----:B------:R-:W-:Y:S02]  /*2b60*/  USEL UR6, URZ, 0x1, UP0 ;  /* 0x00000001ff067887 */ /* 0x000fe40008000000 */
[----:B------:R-:W-:-:S04]  /*2b70*/  USEL UR4, UR4, URZ, UP0 ;  /* 0x000000ff04047287 */ /* 0x000fc80008000000 */
[----:B------:R-:W-:Y:S01]  /*2b80*/  ULEA UR5, UR4, UR13, 0x3 ;  /* 0x0000000d04057291 */ /* 0x000fe2000f8e18ff */
[----:B------:R-:W-:-:S04]  /*2b90*/  LOP3.LUT R2, R2, UR6, RZ, 0x3c, !PT ;  /* 0x0000000602027c12 */ /* 0x000fc8000f8e3cff */
[----:B-1----:R-:W-:-:S04]  /*2ba0*/  SHF.L.U32 R3, R2, 0x1f, RZ ;  /* 0x0000001f02037819 */ /* 0x002fc800000006ff */
[----:B------:R-:W1:Y:S02]  /*2bb0*/  SYNCS.PHASECHK.TRANS64.TRYWAIT P0, [UR5], R3 ;  /* 0x00000003ff0075a7 */ /* 0x000e640008001105 */
[----:B-1----:R-:W-:Y:S05]  /*2bc0*/  @!P0 BRA `(.L_x_46) ;  /* 0x00000068005c8947 */ /* 0x002fea0003800000 */
.L_x_164:
        /* <DEDUP_REMOVED lines=9> */
.L_x_166:
        /* <DEDUP_REMOVED lines=9> */
.L_x_168:
        /* <DEDUP_REMOVED lines=9> */
.L_x_170:
        /* <DEDUP_REMOVED lines=9> */
.L_x_172:
        /* <DEDUP_REMOVED lines=9> */
.L_x_174:
[----:B------:R-:W-:-:S04]  /*2ea0*/  UIADD3 UR4, UPT, UPT, UR4, 0x1, URZ ;  /* 0x0000000104047890 */ /* 0x000fc8000fffe0ff */
[----:B------:R-:W-:-:S04]  /*2eb0*/  UISETP.NE.AND UP0, UPT, UR4, 0x9, UPT ;  /* 0x000000090400788c */ /* 0x000fc8000bf05270 */
[----:B------:R-:W-:Y:S02]  /*2ec0*/  USEL UR5, URZ, 0x1, UP0 ;  /* 0x00000001ff057887 */ /* 0x000fe40008000000 */
[----:B------:R-:W-:-:S04]  /*2ed0*/  USEL UR4, UR4, URZ, UP0 ;  /* 0x000000ff04047287 */ /* 0x000fc80008000000 */
[----:B------:R-:W-:Y:S01]  /*2ee0*/  ULEA UR4, UR4, UR13, 0x3 ;  /* 0x0000000d04047291 */ /* 0x000fe2000f8e18ff */
[----:B------:R-:W-:-:S04]  /*2ef0*/  LOP3.LUT R2, R2, UR5, RZ, 0x3c, !PT ;  /* 0x0000000502027c12 */ /* 0x000fc8000f8e3cff */
[----:B------:R-:W-:Y:S01]  /*2f00*/  SHF.L.U32 R2, R2, 0x1f, RZ ;  /* 0x0000001f02027819 */ /* 0x000fe200000006ff */
[----:B-1----:R-:W-:-:S07]  /*2f10*/  IMAD.U32 R0, RZ, RZ, UR4 ;  /* 0x00000004ff007e24 */ /* 0x002fce000f8e00ff */
.L_x_52:
[----:B-1----:R1:W3:Y:S02]  /*2f20*/  SYNCS.PHASECHK.TRANS64.TRYWAIT P0, [R0+URZ], R2 ;  /* 0x00000002000075a7 */ /* 0x0022e400080011ff */
[----:B---3--:R-:W-:Y:S05]  /*2f30*/  @!P0 NANOSLEEP.SYNCS 0x989680 ;  /* 0x009896800000895d */ /* 0x008fea0003900000 */
[----:B------:R-:W3:Y:S02]  /*2f40*/  @!P0 SYNCS.PHASECHK.TRANS64 P0, [R0+URZ], R2 ;  /* 0x00000002000085a7 */ /* 0x000ee400080010ff */
[----:B--23--:R-:W-:Y:S05]  /*2f50*/  @P0 EXIT ;  /* 0x000000000000094d */ /* 0x00cfea0003800000 */
[----:B------:R-:W-:Y:S05]  /*2f60*/  BRA `(.L_x_52) ;  /* 0xfffffffc00ec7947 */ /* 0x000fea000383ffff */
.L_x_23:
[----:B------:R-:W2:Y:S02]  /*2f70*/  S2UR UR4, SR_CgaCtaId ;  /* 0x00000000000479c3 */ /* 0x000ea40000008800 */
[----:B--2---:R-:W-:-:S04]  /*2f80*/  UISETP.NE.AND UP0, UPT, UR4, URZ, UPT ;  /* 0x000000ff0400728c */ /* 0x004fc8000bf05270 */
[----:B------:R-:W-:-:S09]  /*2f90*/  UISETP.NE.OR UP0, UPT, UR20, 0x1, UP0 ;  /* 0x000000011400788c */ /* 0x000fd20008705670 */
[----:B------:R-:W-:Y:S05]  /*2fa0*/  BRA.U UP0, `(.L_x_53) ;  /* 0x00000005004c7547 */ /* 0x000fea000b800000 */
[----:B------:R-:W2:Y:S01]  /*2fb0*/  S2UR UR5, SR_CgaCtaId ;  /* 0x00000000000579c3 */ /* 0x000ea20000008800 */
[----:B------:R-:W-:Y:S01]  /*2fc0*/  UMOV UR4, 0x400 ;  /* 0x0000040000047882 */ /* 0x000fe20000000000 */
[----:B------:R-:W-:Y:S01]  /*2fd0*/  ISETP.GE.U32.AND P2, PT, R3, 0x4, PT ;  /* 0x000000040300780c */ /* 0x000fe20003f46070 */
[----:B------:R-:W-:Y:S01]  /*2fe0*/  IMAD.MOV.U32 R12, RZ, RZ, 0x1 ;  /* 0x00000001ff0c7424 */ /* 0x000fe200078e00ff */
[----:B------:R-:W-:Y:S02]  /*2ff0*/  CS2R R10, SRZ ;  /* 0x00000000000a7805 */ /* 0x000fe4000001ff00 */
[----:B------:R-:W-:Y:S01]  /*3000*/  CS2R R8, SRZ ;  /* 0x0000000000087805 */ /* 0x000fe2000001ff00 */
[----:B--2---:R-:W-:-:S03]  /*3010*/  ULEA UR6, UR5, UR4, 0x18 ;  /* 0x0000000405067291 */ /* 0x004fc6000f8ec0ff */
[----:B------:R-:W-:-:S09]  /*3020*/  UMOV UR5, URZ ;  /* 0x000000ff00057c82 */ /* 0x000fd20008000000 */
.L_x_57:
[----:B------:R-:W-:Y:S02]  /*3030*/  LEA R0, R8, UR6, 0x3 ;  /* 0x0000000608007c11 */ /* 0x000fe4000f8e18ff */
[----:B------:R-:W-:-:S03]  /*3040*/  SHF.L.U32 R4, R9, 0x1f, RZ ;  /* 0x0000001f09047819 */ /* 0x000fc600000006ff */
[----:B------:R-:W-:Y:S01]  /*3050*/  VIADD R5, R0, 0x150 ;  /* 0x0000015000057836 */ /* 0x000fe20000000000 */
[----:B------:R-:W2:Y:S02]  /*3060*/  SYNCS.PHASECHK.TRANS64.TRYWAIT P0, [R0+URZ+0x140], R4 ;  /* 0x00014004000075a7 */ /* 0x000ea400080011ff */
[----:B--2---:R-:W-:Y:S05]  /*3070*/  @!P0 BRA `(.L_x_54) ;  /* 0x0000006400c08947 */ /* 0x004fea0003800000 */
.L_x_175:
[----:B------:R-:W-:Y:S01]  /*3080*/  ULEA UR4, UR5, UR6, 0x3 ;  /* 0x0000000605047291 */ /* 0x000fe2000f8e18ff */
[----:B--2---:R-:W-:Y:S01]  /*3090*/  PRMT R0, RZ, 0x654, R5 ;  /* 0x00000654ff007816 */ /* 0x004fe20000000005 */
[----:B------:R-:W-:Y:S01]  /*30a0*/  @!P2 IMAD.MOV.U32 R4, RZ, RZ, 0x10 ;  /* 0x00000010ff04a424 */ /* 0x000fe200078e00ff */
[----:B------:R-:W-:Y:S01]  /*30b0*/  SHF.L.U32 R5, R12, 0x1f, RZ ;  /* 0x0000001f0c057819 */ /* 0x000fe200000006ff */
[----:B------:R-:W-:Y:S01]  /*30c0*/  UIADD3 UR7, UPT, UPT, UR4, 0xe0, URZ ;  /* 0x000000e004077890 */ /* 0x000fe2000fffe0ff */
[----:B------:R2:W-:Y:S05]  /*30d0*/  SYNCS.ARRIVE.TRANS64.RED.A1T0 RZ, [R0+URZ], RZ ;  /* 0x000000ff00ff79a7 */ /* 0x0005ea00081004ff */
[----:B------:R-:W-:Y:S01]  /*30e0*/  IMAD.U32 R6, RZ, RZ, UR7 ;  /* 0x00000007ff067e24 */ /* 0x000fe2000f8e00ff */
[----:B------:R-:W3:Y:S04]  /*30f0*/  SYNCS.PHASECHK.TRANS64.TRYWAIT P0, [UR4+0xf0], R5 ;  /* 0x0000f005ff0075a7 */ /* 0x000ee80008001104 */
[----:B------:R-:W-:Y:S01]  /*3100*/  PRMT R6, R3, 0x654, R6 ;  /* 0x0000065403067816 */ /* 0x000fe20000000006 */
[----:B--23--:R-:W-:Y:S06]  /*3110*/  @!P0 BRA `(.L_x_55) ;  /* 0x0000006400ac8947 */ /* 0x00cfec0003800000 */
.L_x_177:
[----:B------:R-:W-:Y:S01]  /*3120*/  ULEA UR8, UR5, UR6, 0x4 ;  /* 0x0000000605087291 */ /* 0x000fe2000f8e20ff */
[----:B------:R-:W-:Y:S01]  /*3130*/  SEL R2, R6, R2, !P2 ;  /* 0x0000000206027207 */ /* 0x000fe20005000000 */
[----:B------:R-:W-:Y:S01]  /*3140*/  UIADD3 UR9, UPT, UPT, UR4, 0xe0, URZ ;  /* 0x000000e004097890 */ /* 0x000fe2000fffe0ff */
[----:B--2---:R-:W-:Y:S01]  /*3150*/  LEA R0, R11, UR6, 0x3 ;  /* 0x000000060b007c11 */ /* 0x004fe2000f8e18ff */
[----:B------:R-:W-:Y:S01]  /*3160*/  UIADD3 UR8, UPT, UPT, UR8, 0x170, URZ ;  /* 0x0000017008087890 */ /* 0x000fe2000fffe0ff */
[----:B------:R2:W-:Y:S01]  /*3170*/  @!P2 SYNCS.ARRIVE.TRANS64.RED RZ, [R2+URZ], R4 ;  /* 0x0000000402ffa9a7 */ /* 0x0005e200080004ff */
[----:B------:R-:W-:Y:S01]  /*3180*/  UIADD3 UR4, UPT, UPT, UR5, 0x1, URZ ;  /* 0x0000000105047890 */ /* 0x000fe2000fffe0ff */
[----:B------:R-:W-:-:S03]  /*3190*/  VIADD R8, R8, 0x1 ;  /* 0x0000000108087836 */ /* 0x000fc60000000000 */
[----:B------:R-:W-:Y:S02]  /*31a0*/  UISETP.NE.AND UP0, UPT, UR4, 0x2, UPT ;  /* 0x000000020400788c */ /* 0x000fe4000bf05270 */
[----:B------:R-:W-:Y:S01]  /*31b0*/  ISETP.NE.AND P0, PT, R8, 0x2, PT ;  /* 0x000000020800780c */ /* 0x000fe20003f05270 */
[----:B------:R-:W-:Y:S06]  /*31c0*/  UGETNEXTWORKID.BROADCAST [UR8], [UR9] ;  /* 0x00000000080073ca */ /* 0x000fec0008000100 */
[----:B------:R-:W-:Y:S02]  /*31d0*/  USEL UR7, URZ, 0x1, UP0 ;  /* 0x00000001ff077887 */ /* 0x000fe40008000000 */
[----:B------:R-:W-:-:S04]  /*31e0*/  USEL UR5, UR4, URZ, UP0 ;  /* 0x000000ff04057287 */ /* 0x000fc80008000000 */
[----:B------:R-:W-:Y:S02]  /*31f0*/  LOP3.LUT R12, R12, UR7, RZ, 0x3c, !PT ;  /* 0x000000070c0c7c12 */ /* 0x000fe4000f8e3cff */
[----:B--2---:R-:W-:-:S04]  /*3200*/  SHF.L.U32 R4, R10, 0x1f, RZ ;  /* 0x0000001f0a047819 */ /* 0x004fc800000006ff */
[----:B------:R-:W2:Y:S02]  /*3210*/  SYNCS.PHASECHK.TRANS64.TRYWAIT P1, [R0+URZ+0xe0], R4 ;  /* 0x0000e004000075a7 */ /* 0x000ea400080211ff */
[----:B--2---:R-:W-:Y:S05]  /*3220*/  @!P1 BRA `(.L_x_56) ;  /* 0x0000006400809947 */ /* 0x004fea0003800000 */
.L_x_178:
[C---:B--2---:R-:W-:Y:S01]  /*3230*/  LEA R4, R11.reuse, UR6, 0x4 ;  /* 0x000000060b047c11 */ /* 0x044fe2000f8e20ff */
[----:B------:R-:W-:Y:S01]  /*3240*/  VIADD R0, R0, 0xf0 ;  /* 0x000000f000007836 */ /* 0x000fe20000000000 */
[----:B------:R-:W-:Y:S01]  /*3250*/  SEL R8, R8, RZ, P0 ;  /* 0x000000ff08087207 */ /* 0x000fe20000000000 */
[----:B------:R-:W-:-:S03]  /*3260*/  VIADD R11, R11, 0x1 ;  /* 0x000000010b0b7836 */ /* 0x000fc60000000000 */
[----:B------:R-:W2:Y:S01]  /*3270*/  LDS.128 R4, [R4+0x170] ;  /* 0x0001700004047984 */ /* 0x000ea20000000c00 */
[----:B------:R-:W-:Y:S02]  /*3280*/  PRMT R0, RZ, 0x654, R0 ;  /* 0x00000654ff007816 */ /* 0x000fe40000000000 */
[C---:B------:R-:W-:Y:S01]  /*3290*/  ISETP.NE.AND P1, PT, R11.reuse, 0x2, PT ;  /* 0x000000020b00780c */ /* 0x040fe20003f25270 */
[----:B------:R-:W-:Y:S01]  /*32a0*/  @!PT LDS RZ, [RZ] ;  /* 0x00000000fffff984 */ /* 0x000fe20000000800 */
[----:B------:R-:W-:Y:S01]  /*32b0*/  @!PT LDS RZ, [RZ] ;  /* 0x00000000fffff984 */ /* 0x000fe20000000800 */
[----:B------:R-:W-:Y:S01]  /*32c0*/  @!PT LDS RZ, [RZ] ;  /* 0x00000000fffff984 */ /* 0x000fe20000000800 */
[----:B------:R-:W-:Y:S01]  /*32d0*/  @!PT LDS RZ, [RZ] ;  /* 0x00000000fffff984 */ /* 0x000fe20000000800 */
[----:B------:R3:W-:Y:S06]  /*32e0*/  MEMBAR.ALL.CTA ;  /* 0x0000000000007992 */ /* 0x0007ec0000008000 */
[----:B---3--:R-:W3:Y:S01]  /*32f0*/  FENCE.VIEW.ASYNC.S ;  /* 0x00000000000073c6 */ /* 0x008ee20000000000 */
[----:B------:R-:W-:Y:S01]  /*3300*/  SEL R11, R11, RZ, P1 ;  /* 0x000000ff0b0b7207 */ /* 0x000fe20000800000 */
[----:B---3--:R3:W-:Y:S01]  /*3310*/  SYNCS.ARRIVE.TRANS64.RED.A1T0 RZ, [R0+URZ], RZ ;  /* 0x000000ff00ff79a7 */ /* 0x0087e200081004ff */
[----:B--2---:R-:W-:-:S02]  /*3320*/  LOP3.LUT P3, RZ, R6, 0x1, RZ, 0xc0, !PT ;  /* 0x0000000106ff7812 */ /* 0x004fc4000786c0ff */
[----:B------:R-:W-:-:S04]  /*3330*/  SEL R4, RZ, 0x1, P1 ;  /* 0x00000001ff047807 */ /* 0x000fc80000800000 */
[----:B------:R-:W-:Y:S02]  /*3340*/  LOP3.LUT R10, R10, R4, RZ, 0x3c, !PT ;  /* 0x000000040a0a7212 */ /* 0x000fe400078e3cff */
[----:B---3--:R-:W-:-:S04]  /*3350*/  SEL R0, RZ, 0x1, P0 ;  /* 0x00000001ff007807 */ /* 0x008fc80000000000 */
[----:B------:R-:W-:Y:S01]  /*3360*/  LOP3.LUT R9, R9, R0, RZ, 0x3c, !PT ;  /* 0x0000000009097212 */ /* 0x000fe200078e3cff */
[----:B------:R-:W-:Y:S06]  /*3370*/  @P3 BRA `(.L_x_57) ;  /* 0xfffffffc002c3947 */ /* 0x000fec000383ffff */
[----:B------:R-:W-:Y:S01]  /*3380*/  ULEA UR4, UR5, UR6, 0x3 ;  /* 0x0000000605047291 */ /* 0x000fe2000f8e18ff */
[----:B------:R-:W-:-:S08]  /*3390*/  SHF.L.U32 R2, R12, 0x1f, RZ ;  /* 0x0000001f0c027819 */ /* 0x000fd000000006ff */
[----:B------:R-:W2:Y:S02]  /*33a0*/  SYNCS.PHASECHK.TRANS64 P0, [UR4+0xf0], R2 ;  /* 0x0000f002ff0075a7 */ /* 0x000ea40008001004 */
[----:B--2---:R-:W-:Y:S05]  /*33b0*/  @P0 BRA `(.L_x_58) ;  /* 0x0000000000080947 */ /* 0x004fea0003800000 */
[----:B------:R-:W2:Y:S02]  /*33c0*/  SYNCS.PHASECHK.TRANS64.TRYWAIT P0, [UR4+0xf0], R2 ;  /* 0x0000f002ff0075a7 */ /* 0x000ea40008001104 */
[----:B--2---:R-:W-:Y:S05]  /*33d0*/  @!P0 BRA `(.L_x_59) ;  /* 0x0000006400288947 */ /* 0x004fea0003800000 */
.L_x_58:
[----:B------:R-:W-:-:S04]  /*33e0*/  UIADD3 UR7, UPT, UPT, UR5, 0x1, URZ ;  /* 0x0000000105077890 */ /* 0x000fc8000fffe0ff */
[----:B------:R-:W-:-:S04]  /*33f0*/  UISETP.NE.AND UP0, UPT, UR7, 0x2, UPT ;  /* 0x000000020700788c */ /* 0x000fc8000bf05270 */
[----:B------:R-:W-:Y:S02]  /*3400*/  USEL UR8, URZ, 0x1, UP0 ;  /* 0x00000001ff087887 */ /* 0x000fe40008000000 */
[----:B------:R-:W-:-:S04]  /*3410*/  USEL UR7, UR7, URZ, UP0 ;  /* 0x000000ff07077287 */ /* 0x000fc80008000000 */
[----:B------:R-:W-:Y:S01]  /*3420*/  ULEA UR7, UR7, UR6, 0x3 ;  /* 0x0000000607077291 */ /* 0x000fe2000f8e18ff */
[----:B--2---:R-:W-:-:S04]  /*3430*/  LOP3.LUT R2, R12, UR8, RZ, 0x3c, !PT ;  /* 0x000000080c027c12 */ /* 0x004fc8000f8e3cff */
[----:B------:R-:W-:-:S04]  /*3440*/  SHF.L.U32 R0, R2, 0x1f, RZ ;  /* 0x0000001f02007819 */ /* 0x000fc800000006ff */
[----:B------:R-:W2:Y:S02]  /*3450*/  SYNCS.PHASECHK.TRANS64 P0, [UR7+0xf0], R0 ;  /* 0x0000f000ff0075a7 */ /* 0x000ea40008001007 */
[----:B-12---:R-:W-:Y:S05]  /*3460*/  @P0 EXIT ;  /* 0x000000000000094d */ /* 0x006fea0003800000 */
[----:B------:R-:W-:Y:S02]  /*3470*/  SHF.L.U32 R2, R2, 0x1f, RZ ;  /* 0x0000001f02027819 */ /* 0x000fe400000006ff */
[----:B------:R-:W-:-:S07]  /*3480*/  MOV R0, UR7 ;  /* 0x0000000700007c02 */ /* 0x000fce0008000f00 */
.L_x_60:
[----:B-1----:R1:W2:Y:S02]  /*3490*/  SYNCS.PHASECHK.TRANS64.TRYWAIT P0, [R0+URZ+0xf0], R2 ;  /* 0x0000f002000075a7 */ /* 0x0022a400080011ff */
[----:B--2---:R-:W-:Y:S05]  /*34a0*/  @!P0 NANOSLEEP.SYNCS 0x989680 ;  /* 0x009896800000895d */ /* 0x004fea0003900000 */
[----:B------:R-:W2:Y:S02]  /*34b0*/  @!P0 SYNCS.PHASECHK.TRANS64 P0, [R0+URZ+0xf0], R2 ;  /* 0x0000f002000085a7 */ /* 0x000ea400080010ff */
[----:B--2---:R-:W-:Y:S05]  /*34c0*/  @P0 EXIT ;  /* 0x000000000000094d */ /* 0x004fea0003800000 */
[----:B------:R-:W-:Y:S05]  /*34d0*/  BRA `(.L_x_60) ;  /* 0xfffffffc00ec7947 */ /* 0x000fea000383ffff */
.L_x_53:
[----:B------:R-:W-:Y:S05]  /*34e0*/  BRA.U UP5, `(.L_x_61) ;  /* 0x0000001105dc7547 */ /* 0x000fea000b800000 */
[----:B------:R-:W2:Y:S01]  /*34f0*/  S2UR UR7, SR_CgaCtaId ;  /* 0x00000000000779c3 */ /* 0x000ea20000008800 */
[----:B------:R-:W-:Y:S01]  /*3500*/  UMOV UR4, 0x40 ;  /* 0x0000004000047882 */ /* 0x000fe20000000000 */
[----:B------:R-:W-:Y:S01]  /*3510*/  NOP ;  /* 0x0000000000007918 */ /* 0x000fe20000000000 */
[----:B------:R-:W-:Y:S01]  /*3520*/  UMOV UR6, 0x400 ;  /* 0x0000040000067882 */ /* 0x000fe20000000000 */
[----:B--2---:R-:W-:Y:S02]  /*3530*/  ULEA UR5, UR7, UR4, 0x18 ;  /* 0x0000000407057291 */ /* 0x004fe4000f8ec0ff */
[----:B------:R-:W-:-:S07]  /*3540*/  ULEA UR6, UR7, UR6, 0x18 ;  /* 0x0000000607067291 */ /* 0x000fce000f8ec0ff */
[----:B------:R-:W2:Y:S02]  /*3550*/  LDS.U8 R3, [UR5+0x1c] ;  /* 0x00001c05ff037984 */ /* 0x000ea40008000000 */
[----:B--2---:R-:W-:-:S13]  /*3560*/  ISETP.NE.AND P0, PT, R3, RZ, PT ;  /* 0x000000ff0300720c */ /* 0x004fda0003f05270 */
[----:B------:R-:W-:Y:S05]  /*3570*/  @P0 BRA `(.L_x_62) ;  /* 0x0000000400080947 */ /* 0x000fea0003800000 */
[----:B------:R-:W-:Y:S02]  /*3580*/  UISETP.NE.U32.AND UP1, UPT, UR46, 0x1, UPT ;  /* 0x000000012e00788c */ /* 0x000fe4000bf25070 */
[----:B------:R-:W-:-:S07]  /*3590*/  UIADD3 UR7, UPT, UPT, UR5, 0x8, URZ ;  /* 0x0000000805077890 */ /* 0x000fce000fffe0ff */
[----:B------:R-:W-:Y:S05]  /*35a0*/  BRA.U !UP1, `(.L_x_63) ;  /* 0x00000001099c7547 */ /* 0x000fea000b800000 */
[----:B------:R-:W-:Y:S01]  /*35b0*/  ELECT P0, URZ, PT ;  /* 0x0000000000ff782f */ /* 0x000fe20003800000 */
[----:B------:R-:W-:-:S12]  /*35c0*/  BSSY B0, `(.L_x_63) ;  /* 0x0000025000007945 */ /* 0x000fd80003800000 */
[----:B------:R-:W-:Y:S05]  /*35d0*/  @!P0 BRA `(.L_x_64) ;  /* 0x00000000008c8947 */ /* 0x000fea0003800000 */
[----:B------:R-:W-:-:S05]  /*35e0*/  UMOV UR4, 0x10 ;  /* 0x0000001000047882 */ /* 0x000fca0000000000 */
[----:B------:R-:W-:Y:S04]  /*35f0*/  DEPBAR.LE SB2, 0x36 ;  /* 0x0000ad800000791a */ /* 0x000fe80000000000 */
[----:B------:R-:W2:Y:S02]  /*3600*/  UTCATOMSWS.2CTA.FIND_AND_SET.ALIGN UP0, UR4, UR4 ;  /* 0x00000004000475e3 */ /* 0x000ea40008200800 */
[----:B--2---:R-:W-:Y:S01]  /*3610*/  MOV R10, UR4 ;  /* 0x00000004000a7c02 */ /* 0x004fe20008000f00 */
[----:B------:R-:W-:Y:S06]  /*3620*/  BRA.U UP0, `(.L_x_65) ;  /* 0x0000000100187547 */ /* 0x000fec000b800000 */
.L_x_66:
[----:B------:R-:W-:Y:S05]  /*3630*/  NANOSLEEP 0x64 ;  /* 0x000000640000795d */ /* 0x000fea0003800000 */
[----:B------:R-:W-:-:S05]  /*3640*/  UMOV UR4, 0x10 ;  /* 0x0000001000047882 */ /* 0x000fca0000000000 */
[----:B------:R-:W-:Y:S04]  /*3650*/  DEPBAR.LE SB2, 0x36 ;  /* 0x0000ad800000791a */ /* 0x000fe80000000000 */
[----:B------:R-:W2:Y:S02]  /*3660*/  UTCATOMSWS.2CTA.FIND_AND_SET.ALIGN UP0, UR4, UR4 ;  /* 0x00000004000475e3 */ /* 0x000ea40008200800 */
[----:B--2---:R-:W-:Y:S01]  /*3670*/  MOV R10, UR4 ;  /* 0x00000004000a7c02 */ /* 0x004fe20008000f00 */
[----:B------:R-:W-:Y:S05]  /*3680*/  BRA.U !UP0, `(.L_x_66) ;  /* 0xfffffffd08e87547 */ /* 0x000fea000b83ffff */
.L_x_65:
[----:B------:R-:W2:Y:S01]  /*3690*/  LDS R6, [UR5+0x10] ;  /* 0x00001005ff067984 */ /* 0x000ea20008000800 */
[----:B------:R-:W-:Y:S01]  /*36a0*/  IMAD.U32 R3, RZ, RZ, UR6 ;  /* 0x00000006ff037e24 */ /* 0x000fe2000f8e00ff */
[----:B------:R-:W-:-:S03]  /*36b0*/  MOV R4, UR45 ;  /* 0x0000002d00047c02 */ /* 0x000fc60008000f00 */
[----:B------:R-:W-:Y:S01]  /*36c0*/  VIADD R3, R3, 0x190 ;  /* 0x0000019003037836 */ /* 0x000fe20000000000 */
[----:B--2---:R-:W-:-:S04]  /*36d0*/  SHF.L.U32 R6, R6, 0x1f, RZ ;  /* 0x0000001f06067819 */ /* 0x004fc800000006ff */
[----:B------:R-:W2:Y:S02]  /*36e0*/  SYNCS.PHASECHK.TRANS64.TRYWAIT P0, [UR5+0x8], R6 ;  /* 0x00000806ff0075a7 */ /* 0x000ea40008001105 */
[----:B--2---:R-:W-:Y:S05]  /*36f0*/  @P0 BRA `(.L_x_67) ;  /* 0x0000000000080947 */ /* 0x004fea0003800000 */
[----:B------:R-:W2:Y:S02]  /*3700*/  SYNCS.PHASECHK.TRANS64.TRYWAIT P0, [UR5+0x8], R6 ;  /* 0x00000806ff0075a7 */ /* 0x000ea40008001105 */
[----:B--2---:R-:W-:Y:S05]  /*3710*/  @!P0 BRA `(.L_x_68) ;  /* 0x0000006000708947 */ /* 0x004fea0003800000 */
.L_x_67:
[----:B------:R-:W-:Y:S01]  /*3720*/  PRMT R4, R4, 0x654, R3 ;  /* 0x0000065404047816 */ /* 0x000fe20000000003 */
[----:B------:R-:W-:Y:S01]  /*3730*/  HFMA2 R3, -RZ, RZ, 0, 5.9604644775390625e-08 ;  /* 0x00000001ff037431 */ /* 0x000fe200000001ff */
[----:B------:R-:W-:Y:S01]  /*3740*/  UPRMT UR4, UR45, 0x654, UR7 ;  /* 0x000006542d047896 */ /* 0x000fe20008000007 */
[----:B------:R-:W-:Y:S02]  /*3750*/  IMAD.MOV.U32 R8, RZ, RZ, 0xffff ;  /* 0x0000ffffff087424 */ /* 0x000fe400078e00ff */
[----:B--2---:R-:W-:Y:S02]  /*3760*/  IMAD.MOV.U32 R6, RZ, RZ, 0x4 ;  /* 0x00000004ff067424 */ /* 0x004fe400078e00ff */
[----:B------:R-:W-:Y:S01]  /*3770*/  IMAD.SHL.U32 R9, R10, 0x20, RZ ;  /* 0x000000200a097824 */ /* 0x000fe200078e00ff */
[----:B------:R-:W-:Y:S02]  /*3780*/  MOV R5, UR4 ;  /* 0x0000000400057c02 */ /* 0x000fe40008000f00 */
[-C--:B------:R-:W-:Y:S01]  /*3790*/  SHF.L.U32 R8, R8, R10.reuse, RZ ;  /* 0x0000000a08087219 */ /* 0x080fe200000006ff */
[----:B------:R2:W-:Y:S01]  /*37a0*/  SYNCS.ARRIVE.TRANS64.RED RZ, [UR4], R6 ;  /* 0x00000006ffff79a7 */ /* 0x0005e20008000404 */
[----:B------:R-:W-:Y:S01]  /*37b0*/  SHF.L.U32 R7, R3, R10, RZ ;  /* 0x0000000a03077219 */ /* 0x000fe200000006ff */
[----:B------:R2:W-:Y:S04]  /*37c0*/  STS [UR6+0x190], R9 ;  /* 0x00019009ff007988 */ /* 0x0005e80008000806 */
[----:B------:R2:W-:Y:S04]  /*37d0*/  STAS [R4.64], R10 ;  /* 0x0000000a04007dbd */ /* 0x0005e8000c0008ff */
[----:B------:R2:W-:Y:S04]  /*37e0*/  ATOMS.OR RZ, [UR5+0x14], R8 ;  /* 0x00001408ffff798c */ /* 0x0005e8000b000005 */
[----:B------:R2:W-:Y:S04]  /*37f0*/  ATOMS.OR RZ, [UR5+0x18], R7 ;  /* 0x00001807ffff798c */ /* 0x0005e8000b000005 */
[----:B------:R2:W-:Y:S02]  /*3800*/  ATOMS.XOR RZ, [UR5+0x10], R3 ;  /* 0x00001003ffff798c */ /* 0x0005e4000b800005 */
.L_x_64:
[----:B-1----:R-:W-:Y:S05]  /*3810*/  BSYNC B0 ;  /* 0x0000000000007941 */ /* 0x002fea0003800000 */
.L_x_63:
[----:B------:R-:W-:Y:S05]  /*3820*/  BRA.U UP1, `(.L_x_69) ;  /* 0x00000001016c7547 */ /* 0x000fea000b800000 */
[----:B------:R-:W-:-:S03]  /*3830*/  UMOV UR4, 0xffffffff ;  /* 0xffffffff00047882 */ /* 0x000fc60000000000 */
[----:B------:R-:W-:Y:S05]  /*3840*/  BRA.DIV UR4, `(.L_x_70) ;  /* 0x00000062043c7947 */ /* 0x000fea000b800000 */
[----:B------:R-:W-:-:S13]  /*3850*/  ELECT P0, URZ, PT ;  /* 0x0000000000ff782f */ /* 0x000fda0003800000 */
.L_x_182:
[----:B------:R-:W-:Y:S05]  /*3860*/  @!P0 BRA `(.L_x_69) ;  /* 0x00000000005c8947 */ /* 0x000fea0003800000 */
[----:B--2---:R-:W2:Y:S02]  /*3870*/  LDS R4, [UR5+0x10] ;  /* 0x00001005ff047984 */ /* 0x004ea40008000800 */
[----:B--2---:R-:W-:-:S04]  /*3880*/  SHF.L.U32 R4, R4, 0x1f, RZ ;  /* 0x0000001f04047819 */ /* 0x004fc800000006ff */
[----:B------:R-:W2:Y:S02]  /*3890*/  SYNCS.PHASECHK.TRANS64.TRYWAIT P0, [UR5+0x8], R4 ;  /* 0x00000804ff0075a7 */ /* 0x000ea40008001105 */
[----:B--2---:R-:W-:Y:S05]  /*38a0*/  @P0 BRA `(.L_x_71) ;  /* 0x0000000000080947 */ /* 0x004fea0003800000 */
[----:B------:R-:W2:Y:S02]  /*38b0*/  SYNCS.PHASECHK.TRANS64.TRYWAIT P0, [UR5+0x8], R4 ;  /* 0x00000804ff0075a7 */ /* 0x000ea40008001105 */
[----:B--2---:R-:W-:Y:S05]  /*38c0*/  @!P0 BRA `(.L_x_72) ;  /* 0x0000006000408947 */ /* 0x004fea0003800000 */
.L_x_71:
[----:B------:R-:W3:Y:S01]  /*38d0*/  LDS R6, [UR6+0x190] ;  /* 0x00019006ff067984 */ /* 0x000ee20008000800 */
[----:B--2---:R-:W-:Y:S02]  /*38e0*/  HFMA2 R3, -RZ, RZ, 0, 5.9604644775390625e-08 ;  /* 0x00000001ff037431 */ /* 0x004fe400000001ff */
[----:B------:R-:W-:Y:S01]  /*38f0*/  IMAD.MOV.U32 R4, RZ, RZ, 0xffff ;  /* 0x0000ffffff047424 */ /* 0x000fe200078e00ff */
[----:B------:R-:W-:Y:S01]  /*3900*/  UPRMT UR4, UR45, 0x654, UR7 ;  /* 0x000006542d047896 */ /* 0x000fe20008000007 */
[----:B---3--:R-:W-:-:S03]  /*3910*/  IMAD.SHL.U32 R5, R6, 0x20, RZ ;  /* 0x0000002006057824 */ /* 0x008fc600078e00ff */
[-C--:B------:R-:W-:Y:S02]  /*3920*/  SHF.L.U32 R4, R4, R6.reuse, RZ ;  /* 0x0000000604047219 */ /* 0x080fe400000006ff */
[----:B------:R-:W-:Y:S01]  /*3930*/  SHF.L.U32 R6, R3, R6, RZ ;  /* 0x0000000603067219 */ /* 0x000fe200000006ff */
[----:B------:R3:W-:Y:S04]  /*3940*/  STS [UR6+0x190], R5 ;  /* 0x00019005ff007988 */ /* 0x0007e80008000806 */
[----:B------:R3:W-:Y:S04]  /*3950*/  ATOMS.OR RZ, [UR5+0x14], R4 ;  /* 0x00001404ffff798c */ /* 0x0007e8000b000005 */
[----:B------:R3:W-:Y:S01]  /*3960*/  ATOMS.OR RZ, [UR5+0x18], R6 ;  /* 0x00001806ffff798c */ /* 0x0007e2000b000005 */
[----:B------:R-:W-:Y:S03]  /*3970*/  SYNCS.ARRIVE.TRANS64.RED.A1T0 RZ, [UR4], RZ ;  /* 0x000000ffffff79a7 */ /* 0x000fe60008100404 */
[----:B------:R3:W-:Y:S01]  /*3980*/  ATOMS.XOR RZ, [UR5+0x10], R3 ;  /* 0x00001003ffff798c */ /* 0x0007e2000b800005 */
[----:B------:R-:W-:Y:S05]  /*3990*/  BRA `(.L_x_69) ;  /* 0x0000000000107947 */ /* 0x000fea0003800000 */
.L_x_62:
[----:B------:R-:W-:Y:S02]  /*39a0*/  MOV R3, 0xffffffff ;  /* 0xffffffff00037802 */ /* 0x000fe40000000f00 */
[----:B------:R-:W-:-:S03]  /*39b0*/  MOV R4, 0x39e0 ;  /* 0x000039e000047802 */ /* 0x000fc60000000f00 */
[----:B------:R2:W-:Y:S04]  /*39c0*/  STS [UR6+0x190], R3 ;  /* 0x00019003ff007988 */ /* 0x0005e80008000806 */
[----:B-12--5:R-:W-:Y:S05]  /*39d0*/  CALL.REL.NOINC `($__internal_1_$__cuda_sm10x_tcgen05_guardrail_trap_phase_invalid_during_alloc) ;  /* 0x0000006800147944 */ /* 0x026fea0003c00000 */
.L_x_69:
[----:B------:R-:W-:Y:S05]  /*39e0*/  WARPSYNC.ALL ;  /* 0x0000000000007948 */ /* 0x000fea0003800000 */
[----:B------:R-:W4:Y:S01]  /*39f0*/  S2UR UR4, SR_CgaCtaId ;  /* 0x00000000000479c3 */ /* 0x000f220000008800 */
[----:B------:R-:W-:Y:S01]  /*3a00*/  UMOV UR26, 0x400 ;  /* 0x00000400001a7882 */ /* 0x000fe20000000000 */
[----:B------:R-:W-:-:S06]  /*3a10*/  NOP ;  /* 0x0000000000007918 */ /* 0x000fcc0000000000 */
[----:B------:R-:W-:Y:S06]  /*3a20*/  BAR.ARV 0x6, 0xa0 ;  /* 0x0182800000007b1d */ /* 0x000fec0000002000 */
[----:B------:R-:W1:Y:S01]  /*3a30*/  LDCU UR6, c[0x0][0x38c] ;  /* 0x00007180ff0677ac */ /* 0x000e620008000800 */
[----:B------:R-:W-:Y:S01]  /*3a40*/  LOP3.LUT R0, R0, 0xffff, RZ, 0xc0, !PT ;  /* 0x0000ffff00007812 */ /* 0x000fe200078ec0ff */
[----:B--2---:R-:W-:Y:S01]  /*3a50*/  IMAD.MOV.U32 R9, RZ, RZ, 0x1 ;  /* 0x00000001ff097424 */ /* 0x004fe200078e00ff */
[----:B------:R-:W-:Y:S01]  /*3a60*/  LOP3.LUT R2, R2, 0xffff, RZ, 0xc0, !PT ;  /* 0x0000ffff02027812 */ /* 0x000fe200078ec0ff */
[----:B------:R-:W-:Y:S01]  /*3a70*/  IMAD.MOV.U32 R8, RZ, RZ, RZ ;  /* 0x000000ffff087224 */ /* 0x000fe200078e00ff */
[----:B------:R-:W-:Y:S01]  /*3a80*/  R2UR UR42, R0 ;  /* 0x00000000002a72ca */ /* 0x000fe200000e0000 */
[----:B------:R-:W-:Y:S01]  /*3a90*/  UMOV UR32, URZ ;  /* 0x000000ff00207c82 */ /* 0x000fe20008000000 */
[----:B------:R-:W-:Y:S01]  /*3aa0*/  R2UR UR28, R2 ;  /* 0x00000000021c72ca */ /* 0x000fe200000e0000 */
[----:B------:R-:W-:Y:S01]  /*3ab0*/  UMOV UR23, URZ ;  /* 0x000000ff00177c82 */ /* 0x000fe20008000000 */
[----:B------:R-:W-:Y:S01]  /*3ac0*/  UMOV UR22, URZ ;  /* 0x000000ff00167c82 */ /* 0x000fe20008000000 */
[----:B----4-:R-:W-:-:S02]  /*3ad0*/  ULEA UR26, UR4, UR26, 0x18 ;  /* 0x0000001a041a7291 */ /* 0x010fc4000f8ec0ff */
[----:B------:R-:W-:Y:S02]  /*3ae0*/  UISETP.NE.AND UP3, UPT, UR46, URZ, UPT ;  /* 0x000000ff2e00728c */ /* 0x000fe4000bf65270 */
[----:B------:R-:W-:Y:S02]  /*3af0*/  UIADD3 UR5, UPT, UPT, UR26, 0x8400, URZ ;  /* 0x000084001a057890 */ /* 0x000fe4000fffe0ff */
[----:B------:R-:W-:Y:S02]  /*3b00*/  UIADD3 UR4, UPT, UPT, UR26, 0x2c400, URZ ;  /* 0x0002c4001a047890 */ /* 0x000fe4000fffe0ff */
[----:B-1----:R-:W-:Y:S01]  /*3b10*/  UIADD3 UR6, UPT, UPT, UR6, 0x1f, URZ ;  /* 0x0000001f06067890 */ /* 0x002fe2000fffe0ff */
[----:B---3--:R-:W1:Y:S01]  /*3b20*/  LDS R3, [UR26+0x190] ;  /* 0x0001901aff037984 */ /* 0x008e620008000800 */
[----:B------:R-:W-:Y:S02]  /*3b30*/  USHF.R.U32.HI UR5, URZ, 0x4, UR5 ;  /* 0x00000004ff057899 */ /* 0x000fe40008011605 */
[----:B------:R-:W-:-:S02]  /*3b40*/  USHF.R.S32.HI UR33, URZ, 0x1f, UR6 ;  /* 0x0000001fff217899 */ /* 0x000fc40008011406 */
[----:B------:R-:W-:Y:S02]  /*3b50*/  USHF.R.U32.HI UR4, URZ, 0x4, UR4 ;  /* 0x00000004ff047899 */ /* 0x000fe40008011604 */
[----:B------:R-:W-:Y:S02]  /*3b60*/  ULEA.HI UR33, UR33, UR6, URZ, 0x5 ;  /* 0x0000000621217291 */ /* 0x000fe4000f8f28ff */
[----:B------:R-:W-:Y:S02]  /*3b70*/  ULOP3.LUT UR5, UR5, 0x3fff, URZ, 0xc0, !UPT ;  /* 0x00003fff05057892 */ /* 0x000fe4000f8ec0ff */
[----:B------:R-:W-:Y:S02]  /*3b80*/  USHF.R.S32.HI UR33, URZ, 0x5, UR33 ;  /* 0x00000005ff217899 */ /* 0x000fe40008011421 */
[----:B------:R-:W-:Y:S02]  /*3b90*/  ULOP3.LUT UR30, UR4, 0x3fff, URZ, 0xc0, !UPT ;  /* 0x00003fff041e7892 */ /* 0x000fe4000f8ec0ff */
[----:B------:R-:W-:Y:S01]  /*3ba0*/  UISETP.LT.AND UP0, UPT, UR33, 0x1, UPT ;  /* 0x000000012100788c */ /* 0x000fe2000bf01270 */
[----:B------:R-:W-:Y:S01]  /*3bb0*/  UMOV UR40, 0x0 ;  /* 0x0000000000287882 */ /* 0x000fe20000000000 */
[----:B------:R-:W-:Y:S01]  /*3bc0*/  UMOV UR41, 0x10100910 ;  /* 0x1010091000297882 */ /* 0x000fe20000000000 */
[----:B------:R-:W-:-:S02]  /*3bd0*/  ULOP3.LUT UR29, UR5, 0x10000, URZ, 0xfc, !UPT ;  /* 0x00010000051d7892 */ /* 0x000fc4000f8efcff */
[----:B------:R-:W-:Y:S02]  /*3be0*/  ULOP3.LUT UR30, UR30, 0x10000, URZ, 0xfc, !UPT ;  /* 0x000100001e1e7892 */ /* 0x000fe4000f8efcff */
[----:B------:R-:W-:Y:S01]  /*3bf0*/  USEL UR43, UR33, 0x1, !UP0 ;  /* 0x00000001212b7887 */ /* 0x000fe2000c000000 */
[----:B------:R-:W-:Y:S01]  /*3c00*/  UMOV UR38, 0x0 ;  /* 0x0000000000267882 */ /* 0x000fe20000000000 */
[----:B------:R-:W-:Y:S01]  /*3c10*/  UMOV UR39, 0x10100910 ;  /* 0x1010091000277882 */ /* 0x000fe20000000000 */
[----:B------:R-:W-:Y:S01]  /*3c20*/  UMOV UR36, 0x0 ;  /* 0x0000000000247882 */ /* 0x000fe20000000000 */
[----:B------:R-:W-:Y:S01]  /*3c30*/  UMOV UR37, 0x10100910 ;  /* 0x1010091000257882 */ /* 0x000fe20000000000 */
[----:B------:R-:W-:Y:S01]  /*3c40*/  UMOV UR34, 0x0 ;  /* 0x0000000000227882 */ /* 0x000fe20000000000 */
[----:B------:R-:W-:Y:S01]  /*3c50*/  UMOV UR35, 0x10100910 ;  /* 0x1010091000237882 */ /* 0x000fe20000000000 */
[----:B-1----:R-:W-:Y:S02]  /*3c60*/  R2UR UR44, R3 ;  /* 0x00000000032c72ca */ /* 0x002fe400000e0000 */
[----:B------:R-:W-:-:S13]  /*3c70*/  CS2R R2, SRZ ;  /* 0x0000000000027805 */ /* 0x000fda000001ff00 */
.L_x_80:
[C---:B------:R-:W-:Y:S02]  /*3c80*/  LEA R0, R8.reuse, UR26, 0x3 ;  /* 0x0000001a08007c11 */ /* 0x040fe4000f8e18ff */
[----:B------:R-:W-:Y:S02]  /*3c90*/  SHF.L.U32 R4, R3, 0x1f, RZ ;  /* 0x0000001f03047819 */ /* 0x000fe400000006ff */
[----:B------:R-:W-:Y:S02]  /*3ca0*/  LEA R5, R8, UR26, 0x4 ;  /* 0x0000001a08057c11 */ /* 0x000fe4000f8e20ff */
[----:B------:R-:W1:Y:S02]  /*3cb0*/  SYNCS.PHASECHK.TRANS64.TRYWAIT P0, [R0+URZ+0xe0], R4 ;  /* 0x0000e004000075a7 */ /* 0x000e6400080011ff */
[----:B-1-3--:R-:W-:Y:S05]  /*3cc0*/  @!P0 BRA `(.L_x_73) ;  /* 0x0000005c00588947 */ /* 0x00afea0003800000 */
.L_x_183:
[----:B-1----:R-:W1:Y:S01]  /*3cd0*/  LDS.128 R4, [R5+0x170] ;  /* 0x0001700005047984 */ /* 0x002e620000000c00 */
[----:B------:R-:W-:Y:S02]  /*3ce0*/  VIADD R0, R0, 0xf0 ;  /* 0x000000f000007836 */ /* 0x000fe40000000000 */
[----:B------:R-:W-:Y:S01]  /*3cf0*/  VIADD R8, R8, 0x1 ;  /* 0x0000000108087836 */ /* 0x000fe20000000000 */
[----:B------:R-:W-:Y:S01]  /*3d00*/  @!PT LDS RZ, [RZ] ;  /* 0x00000000fffff984 */ /* 0x000fe20000000800 */
[----:B------:R-:W-:Y:S01]  /*3d10*/  @!PT LDS RZ, [RZ] ;  /* 0x00000000fffff984 */ /* 0x000fe20000000800 */
[----:B------:R-:W-:Y:S01]  /*3d20*/  @!PT LDS RZ, [RZ] ;  /* 0x00000000fffff984 */ /* 0x000fe20000000800 */
[----:B------:R-:W-:Y:S01]  /*3d30*/  @!PT LDS RZ, [RZ] ;  /* 0x00000000fffff984 */ /* 0x000fe20000000800 */
[----:B------:R2:W-:Y:S06]  /*3d40*/  MEMBAR.ALL.CTA ;  /* 0x0000000000007992 */ /* 0x0005ec0000008000 */
[----:B--2---:R-:W2:Y:S01]  /*3d50*/  FENCE.VIEW.ASYNC.S ;  /* 0x00000000000073c6 */ /* 0x004ea20000000000 */
[----:B------:R-:W-:-:S04]  /*3d60*/  PRMT R0, RZ, 0x654, R0 ;  /* 0x00000654ff007816 */ /* 0x000fc80000000000 */
[----:B--2---:R2:W-:Y:S01]  /*3d70*/  SYNCS.ARRIVE.TRANS64.RED.A1T0 RZ, [R0+URZ], RZ ;  /* 0x000000ff00ff79a7 */ /* 0x0045e200081004ff */
[----:B-1----:R-:W-:Y:S01]  /*3d80*/  LOP3.LUT P1, RZ, R6, 0x1, RZ, 0xc0, !PT ;  /* 0x0000000106ff7812 */ /* 0x002fe2000782c0ff */
[----:B--2---:R-:W-:-:S12]  /*3d90*/  BRA.U UP3, `(.L_x_74) ;  /* 0x0000000503087547 */ /* 0x004fd8000b800000 */
[----:B------:R-:W1:Y:S01]  /*3da0*/  LDCU UR4, c[0x0][0x38c] ;  /* 0x00007180ff0477ac */ /* 0x000e620008000800 */
[----:B------:R-:W-:Y:S02]  /*3db0*/  PLOP3.LUT P2, PT, PT, PT, PT, 0x80, 0x8 ;  /* 0x000000000008781c */ /* 0x000fe40003f4f070 */
[----:B------:R-:W-:Y:S01]  /*3dc0*/  SHF.L.U32 R4, R9, 0x1f, RZ ;  /* 0x0000001f09047819 */ /* 0x000fe200000006ff */
[----:B------:R-:W-:Y:S02]  /*3dd0*/  ULEA UR31, UR32, UR26, 0x3 ;  /* 0x0000001a201f7291 */ /* 0x000fe4000f8e18ff */
[----:B------:R-:W-:Y:S02]  /*3de0*/  ULEA UR11, UR32, UR44, 0x6 ;  /* 0x0000002c200b7291 */ /* 0x000fe4000f8e30ff */
[----:B-1----:R-:W-:-:S06]  /*3df0*/  UISETP.GE.AND UP0, UPT, UR4, 0x1, UPT ;  /* 0x000000010400788c */ /* 0x002fcc000bf06270 */
[----:B------:R-:W-:-:S05]  /*3e00*/  PLOP3.LUT P0, PT, PT, PT, UP0, 0x80, 0x8 ;  /* 0x000000000008781c */ /* 0x000fca0003f0f008 */
[----:B------:R-:W-:-:S08]  /*3e10*/  @UP0 ULEA UR4, UR23, UR26, 0x3 ;  /* 0x0000001a17040291 */ /* 0x000fd0000f8e18ff */
[----:B------:R-:W-:-:S04]  /*3e20*/  @P0 SHF.L.U32 R0, R2, 0x1f, RZ ;  /* 0x0000001f02000819 */ /* 0x000fc800000006ff */
[----:B------:R1:W2:Y:S01]  /*3e30*/  @P0 SYNCS.PHASECHK.TRANS64.TRYWAIT P2, [UR4], R0 ;  /* 0x00000000ff0005a7 */ /* 0x0002a20008041104 */
[----:B------:R-:W3:Y:S02]  /*3e40*/  SYNCS.PHASECHK.TRANS64.TRYWAIT P0, [UR31+0x120], R4 ;  /* 0x00012004ff0075a7 */ /* 0x000ee4000800111f */
[----:B-123--:R-:W-:Y:S05]  /*3e50*/  @!P0 BRA `(.L_x_75) ;  /* 0x0000005c00088947 */ /* 0x00efea0003800000 */
.L_x_185:
[----:B------:R-:W-:Y:S01]  /*3e60*/  UMOV UR27, UR22 ;  /* 0x00000016001b7c82 */ /* 0x000fe20008000000 */
[----:B------:R-:W-:Y:S05]  /*3e70*/  BRA.U !UP0, `(.L_x_76) ;  /* 0x0000000108c07547 */ /* 0x000fea000b800000 */
[----:B------:R-:W-:Y:S02]  /*3e80*/  UIADD3 UR27, UPT, UPT, UR43, UR22, URZ ;  /* 0x000000162b1b7290 */ /* 0x000fe4000fffe0ff */
[----:B------:R-:W-:Y:S01]  /*3e90*/  UPLOP3.LUT UP2, UPT, UPT, UPT, UPT, 0x40, 0x4 ;  /* 0x000000000004789c */ /* 0x000fe20003f4e870 */
[----:B------:R-:W-:Y:S01]  /*3ea0*/  UMOV UR24, UR33 ;  /* 0x0000002100187c82 */ /* 0x000fe20008000000 */
[----:B------:R-:W-:-:S09]  /*3eb0*/  UMOV UR10, UR23 ;  /* 0x00000017000a7c82 */ /* 0x000fd20008000000 */
.L_x_79:
[----:B--2---:R-:W-:Y:S01]  /*3ec0*/  ULEA UR5, UR10, UR26, 0x3 ;  /* 0x0000001a0a057291 */ /* 0x004fe2000f8e18ff */
[----:B---3--:R-:W-:Y:S11]  /*3ed0*/  @P2 BRA `(.L_x_77) ;  /* 0x00000000000c2947 */ /* 0x008ff60003800000 */
[----:B-1----:R-:W-:Y:S04]  /*3ee0*/  SHF.L.U32 R4, R2, 0x1f, RZ ;  /* 0x0000001f02047819 */ /* 0x002fe800000006ff */
[----:B------:R-:W1:Y:S02]  /*3ef0*/  SYNCS.PHASECHK.TRANS64.TRYWAIT P0, [UR5], R4 ;  /* 0x00000004ff0075a7 */ /* 0x000e640008001105 */
[----:B-1----:R-:W-:Y:S05]  /*3f00*/  @!P0 BRA `(.L_x_78) ;  /* 0x0000005800f48947 */ /* 0x002fea0003800000 */
.L_x_77:
[----:B------:R-:W-:Y:S01]  /*3f10*/  UISETP.NE.AND UP0, UPT, UR24, 0x1, UPT ;  /* 0x000000011800788c */ /* 0x000fe2000bf05270 */
[----:B------:R-:W-:Y:S01]  /*3f20*/  PLOP3.LUT P2, PT, PT, PT, PT, 0x80, 0x8 ;  /* 0x000000000008781c */ /* 0x000fe20003f4f070 */
[----:B------:R-:W-:Y:S02]  /*3f30*/  UIADD3 UR4, UPT, UPT, UR10, 0x1, URZ ;  /* 0x000000010a047890 */ /* 0x000fe4000fffe0ff */
[----:B------:R-:W-:Y:S02]  /*3f40*/  UIADD3 UR25, UPT, UPT, UR5, 0x48, URZ ;  /* 0x0000004805197890 */ /* 0x000fe4000fffe0ff */
[----:B------:R-:W-:Y:S01]  /*3f50*/  UISETP.NE.AND UP1, UPT, UR4, 0x9, UPT ;  /* 0x000000090400788c */ /* 0x000fe2000bf25270 */
[----:B------:R-:W-:Y:S01]  /*3f60*/  PLOP3.LUT P0, PT, PT, PT, UP0, 0x80, 0x8 ;  /* 0x000000000008781c */ /* 0x000fe20003f0f008 */
[----:B------:R-:W-:Y:S02]  /*3f70*/  UIADD3 UR22, UPT, UPT, UR22, 0x1, URZ ;  /* 0x0000000116167890 */ /* 0x000fe4000fffe0ff */
[----:B------:R-:W-:Y:S02]  /*3f80*/  USEL UR6, URZ, 0x1, UP1 ;  /* 0x00000001ff067887 */ /* 0x000fe40008800000 */
[----:B------:R-:W-:Y:S02]  /*3f90*/  USEL UR23, UR4, URZ, UP1 ;  /* 0x000000ff04177287 */ /* 0x000fe40008800000 */
[----:B------:R-:W-:Y:S02]  /*3fa0*/  UIADD3 UR24, UPT, UPT, UR24, -0x1, URZ ;  /* 0xffffffff18187890 */ /* 0x000fe4000fffe0ff */
[----:B------:R-:W-:Y:S01]  /*3fb0*/  @UP0 ULEA UR4, UR23, UR26, 0x3 ;  /* 0x0000001a17040291 */ /* 0x000fe2000f8e18ff */
[----:B------:R-:W-:Y:S01]  /*3fc0*/  LOP3.LUT R2, R2, UR6, RZ, 0x3c, !PT ;  /* 0x0000000602027c12 */ /* 0x000fe2000f8e3cff */
[----:B------:R-:W-:Y:S02]  /*3fd0*/  ULEA UR6, UR10, UR30, 0x8 ;  /* 0x0000001e0a067291 */ /* 0x000fe4000f8e40ff */
[----:B------:R-:W-:Y:S01]  /*3fe0*/  UISETP.NE.AND UP0, UPT, UR22, UR27, UPT ;  /* 0x0000001b1600728c */ /* 0x000fe2000bf05270 */
[----:B-1----:R-:W-:Y:S01]  /*3ff0*/  @P0 SHF.L.U32 R0, R2, 0x1f, RZ ;  /* 0x0000001f02000819 */ /* 0x002fe200000006ff */
[----:B------:R-:W-:Y:S02]  /*4000*/  UIADD3 UR20, UPT, UPT, UR6, 0x2, URZ ;  /* 0x0000000206147890 */ /* 0x000fe4000fffe0ff */
[----:B------:R-:W-:Y:S01]  /*4010*/  UIADD3 UR16, UPT, UPT, UR6, 0x4, URZ ;  /* 0x0000000406107890 */ /* 0x000fe2000fffe0ff */
[----:B------:R2:W3:Y:S01]  /*4020*/  @P0 SYNCS.PHASECHK.TRANS64.TRYWAIT P2, [UR4], R0 ;  /* 0x00000000ff0005a7 */ /* 0x0004e20008041104 */
[----:B------:R-:W-:Y:S02]  /*4030*/  ULEA UR4, UR10, UR29, 0xa ;  /* 0x0000001d0a047291 */ /* 0x000fe4000f8e50ff */
[----:B------:R-:W-:Y:S02]  /*4040*/  UIADD3 UR12, UPT, UPT, UR6, 0x6, URZ ;  /* 0x00000006060c7890 */ /* 0x000fe4000fffe0ff */
[----:B------:R-:W-:Y:S02]  /*4050*/  UIADD3 UR18, UPT, UPT, UR4, 0x2, URZ ;  /* 0x0000000204127890 */ /* 0x000fe4000fffe0ff */
[----:B------:R-:W-:Y:S02]  /*4060*/  UIADD3 UR14, UPT, UPT, UR4, 0x4, URZ ;  /* 0x00000004040e7890 */ /* 0x000fe4000fffe0ff */
[----:B------:R-:W-:Y:S01]  /*4070*/  UIADD3 UR8, UPT, UPT, UR4, 0x6, URZ ;  /* 0x0000000604087890 */ /* 0x000fe2000fffe0ff */
[----:B------:R-:W-:Y:S01]  /*4080*/  UMOV UR7, 0x40004040 ;  /* 0x4000404000077882 */ /* 0x000fe20000000000 */
[----:B------:R-:W-:Y:S01]  /*4090*/  UMOV UR5, 0x40004040 ;  /* 0x4000404000057882 */ /* 0x000fe20000000000 */
[----:B------:R-:W-:Y:S01]  /*40a0*/  UMOV UR21, 0x40004040 ;  /* 0x4000404000157882 */ /* 0x000fe20000000000 */
[----:B------:R2:W-:Y:S01]  /*40b0*/  UTCHMMA.2CTA gdesc[UR4], gdesc[UR6], tmem[UR11], tmem[UR40], idesc[UR41], UP2 ;  /* 0x00ff2806040075ea */ /* 0x0005e2000920000b */
[----:B------:R-:W-:Y:S01]  /*40c0*/  UPLOP3.LUT UP2, UPT, UPT, UPT, UPT, 0x80, 0x8 ;  /* 0x000000000008789c */ /* 0x000fe20003f4f070 */
[----:B------:R-:W-:Y:S01]  /*40d0*/  UMOV UR19, 0x40004040 ;  /* 0x4000404000137882 */ /* 0x000fe20000000000 */
[----:B------:R-:W-:Y:S01]  /*40e0*/  UMOV UR17, 0x40004040 ;  /* 0x4000404000117882 */ /* 0x000fe20000000000 */
[----:B------:R2:W-:Y:S01]  /*40f0*/  UTCHMMA.2CTA gdesc[UR18], gdesc[UR20], tmem[UR11], tmem[UR38], idesc[UR39], UPT ;  /* 0x00ff2614120075ea */ /* 0x0005e2000ba0000b */
[----:B------:R-:W-:Y:S01]  /*4100*/  UMOV UR15, 0x40004040 ;  /* 0x40004040000f7882 */ /* 0x000fe20000000000 */
[----:B------:R-:W-:Y:S01]  /*4110*/  UMOV UR13, 0x40004040 ;  /* 0x40004040000d7882 */ /* 0x000fe20000000000 */
[----:B------:R-:W-:Y:S01]  /*4120*/  UMOV UR9, 0x40004040 ;  /* 0x4000404000097882 */ /* 0x000fe20000000000 */
[----:B------:R2:W-:Y:S01]  /*4130*/  UTCHMMA.2CTA gdesc[UR14], gdesc[UR16], tmem[UR11], tmem[UR36], idesc[UR37], UPT ;  /* 0x00ff24100e0075ea */ /* 0x0005e2000ba0000b */
[----:B------:R2:W-:Y:S01]  /*4140*/  UTCHMMA.2CTA gdesc[UR8], gdesc[UR12], tmem[UR11], tmem[UR34], idesc[UR35], UPT ;  /* 0x00ff220c080075ea */ /* 0x0005e2000ba0000b */
[----:B------:R2:W-:Y:S01]  /*4150*/  UTCBAR.2CTA.MULTICAST [UR25], URZ, UR28 ;  /* 0x000000ff190073e9 */ /* 0x0005e2000820081c */
[----:B------:R-:W-:Y:S01]  /*4160*/  UMOV UR10, UR23 ;  /* 0x00000017000a7c82 */ /* 0x000fe20008000000 */
[----:B------:R-:W-:Y:S05]  /*4170*/  BRA.U UP0, `(.L_x_79) ;  /* 0xfffffffd00507547 */ /* 0x000fea000b83ffff */
.L_x_76:
[----:B--2---:R-:W-:Y:S01]  /*4180*/  UIADD3 UR4, UPT, UPT, UR31, 0x100, URZ ;  /* 0x000001001f047890 */ /* 0x004fe2000fffe0ff */
[----:B------:R-:W-:-:S08]  /*4190*/  UMOV UR22, UR27 ;  /* 0x0000001b00167c82 */ /* 0x000fd00008000000 */
[----:B------:R2:W-:Y:S01]  /*41a0*/  UTCBAR.2CTA.MULTICAST [UR4], URZ, UR42 ;  /* 0x000000ff040073e9 */ /* 0x0005e2000820082a */
[----:B------:R-:W-:Y:S02]  /*41b0*/  NOP ;  /* 0x0000000000007918 */ /* 0x000fe40000000000 */
.L_x_74:
[----:B--2---:R-:W-:Y:S01]  /*41c0*/  UIADD3 UR4, UPT, UPT, UR32, 0x1, URZ ;  /* 0x0000000120047890 */ /* 0x004fe2000fffe0ff */
[----:B------:R-:W-:-:S03]  /*41d0*/  ISETP.NE.AND P0, PT, R8, 0x2, PT ;  /* 0x000000020800780c */ /* 0x000fc60003f05270 */
[----:B------:R-:W-:Y:S01]  /*41e0*/  UISETP.NE.AND UP0, UPT, UR4, 0x4, UPT ;  /* 0x000000040400788c */ /* 0x000fe2000bf05270 */
[----:B-1----:R-:W-:Y:S02]  /*41f0*/  SEL R0, RZ, 0x1, P0 ;  /* 0x00000001ff007807 */ /* 0x002fe40000000000 */
[----:B------:R-:W-:Y:S01]  /*4200*/  SEL R8, R8, RZ, P0 ;  /* 0x000000ff08087207 */ /* 0x000fe20000000000 */
[----:B------:R-:W-:Y:S01]  /*4210*/  USEL UR5, URZ, 0x1, UP0 ;  /* 0x00000001ff057887 */ /* 0x000fe20008000000 */
[----:B------:R-:W-:Y:S01]  /*4220*/  LOP3.LUT R3, R3, R0, RZ, 0x3c, !PT ;  /* 0x0000000003037212 */ /* 0x000fe200078e3cff */
[----:B------:R-:W-:-:S04]  /*4230*/  USEL UR32, UR4, URZ, UP0 ;  /* 0x000000ff04207287 */ /* 0x000fc80008000000 */
[----:B------:R-:W-:Y:S01]  /*4240*/  LOP3.LUT R9, R9, UR5, RZ, 0x3c, !PT ;  /* 0x0000000509097c12 */ /* 0x000fe2000f8e3cff */
[----:B------:R-:W-:Y:S07]  /*4250*/  @P1 BRA `(.L_x_80) ;  /* 0xfffffff800881947 */ /* 0x000fee000383ffff */
[----:B------:R-:W1:Y:S01]  /*4260*/  S2UR UR8, SR_CgaCtaId ;  /* 0x00000000000879c3 */ /* 0x000e620000008800 */
[----:B------:R-:W-:Y:S01]  /*4270*/  ELECT P0, URZ, PT ;  /* 0x0000000000ff782f */ /* 0x000fe20003800000 */
[----:B------:R-:W-:Y:S01]  /*4280*/  HFMA2 R0, -RZ, RZ, 0, 5.9604644775390625e-08 ;  /* 0x00000001ff007431 */ /* 0x000fe200000001ff */
[----:B------:R-:W-:-:S05]  /*4290*/  UMOV UR4, 0x40 ;  /* 0x0000004000047882 */ /* 0x000fca0000000000 */
[----:B------:R-:W-:Y:S01]  /*42a0*/  UVIRTCOUNT.DEALLOC.SMPOOL 0x80 ;  /* 0x000000800000784c */ /* 0x000fe20000000000 */
[----:B------:R-:W-:Y:S02]  /*42b0*/  UISETP.NE.AND UP1, UPT, UR46, URZ, UPT ;  /* 0x000000ff2e00728c */ /* 0x000fe4000bf25270 */
[----:B-1----:R-:W-:-:S09]  /*42c0*/  ULEA UR8, UR8, UR4, 0x18 ;  /* 0x0000000408087291 */ /* 0x002fd2000f8ec0ff */
[----:B------:R1:W-:Y:S01]  /*42d0*/  @P0 STS.U8 [UR8+0x1c], R0 ;  /* 0x00001c00ff000988 */ /* 0x0003e20008000008 */
[----:B------:R-:W-:Y:S05]  /*42e0*/  BRA.U UP1, `(.L_x_81) ;  /* 0x0000000101a07547 */ /* 0x000fea000b800000 */
[----:B------:R-:W-:Y:S01]  /*42f0*/  UIADD3 UR7, UPT, UPT, UR26, 0x120, URZ ;  /* 0x000001201a077890 */ /* 0x000fe2000fffe0ff */
[----:B------:R-:W-:-:S03]  /*4300*/  SHF.L.U32 R2, R9, 0x1f, RZ ;  /* 0x0000001f09027819 */ /* 0x000fc600000006ff */
[----:B------:R-:W-:-:S09]  /*4310*/  ULEA UR4, UR32, UR7, 0x3 ;  /* 0x0000000720047291 */ /* 0x000fd2000f8e18ff */
[----:B------:R-:W2:Y:S02]  /*4320*/  SYNCS.PHASECHK.TRANS64.TRYWAIT P0, [UR4], R2 ;  /* 0x00000002ff0075a7 */ /* 0x000ea40008001104 */
[----:B--2---:R-:W-:Y:S05]  /*4330*/  @!P0 BRA `(.L_x_82) ;  /* 0x0000005800008947 */ /* 0x004fea0003800000 */
.L_x_188:
        /* <DEDUP_REMOVED lines=9> */
.L_x_190:
        /* <DEDUP_REMOVED lines=9> */
.L_x_192:
[----:B------:R-:W-:-:S04]  /*4460*/  UIADD3 UR4, UPT, UPT, UR4, 0x1, URZ ;  /* 0x0000000104047890 */ /* 0x000fc8000fffe0ff */
[----:B------:R-:W-:-:S04]  /*4470*/  UISETP.NE.AND UP0, UPT, UR4, 0x4, UPT ;  /* 0x000000040400788c */ /* 0x000fc8000bf05270 */
[----:B------:R-:W-:Y:S02]  /*4480*/  USEL UR5, URZ, 0x1, UP0 ;  /* 0x00000001ff057887 */ /* 0x000fe40008000000 */
[----:B------:R-:W-:-:S04]  /*4490*/  USEL UR4, UR4, URZ, UP0 ;  /* 0x000000ff04047287 */ /* 0x000fc80008000000 */
[----:B------:R-:W-:Y:S01]  /*44a0*/  ULEA UR4, UR4, UR7, 0x3 ;  /* 0x0000000704047291 */ /* 0x000fe2000f8e18ff */
[----:B------:R-:W-:-:S04]  /*44b0*/  LOP3.LUT R2, R2, UR5, RZ, 0x3c, !PT ;  /* 0x0000000502027c12 */ /* 0x000fc8000f8e3cff */
[----:B------:R-:W-:Y:S01]  /*44c0*/  SHF.L.U32 R2, R2, 0x1f, RZ ;  /* 0x0000001f02027819 */ /* 0x000fe200000006ff */
[----:B-1----:R-:W-:-:S04]  /*44d0*/  IMAD.U32 R0, RZ, RZ, UR4 ;  /* 0x00000004ff007e24 */ /* 0x002fc8000f8e00ff */
[----:B------:R1:W2:Y:S03]  /*44e0*/  SYNCS.PHASECHK.TRANS64.TRYWAIT P0, [R0+URZ], R2 ;  /* 0x00000002000075a7 */ /* 0x0002a600080011ff */
[----:B--2---:R-:W-:Y:S05]  /*44f0*/  @!P0 NANOSLEEP.SYNCS 0x989680 ;  /* 0x009896800000895d */ /* 0x004fea0003900000 */
[----:B------:R-:W2:Y:S02]  /*4500*/  @!P0 SYNCS.PHASECHK.TRANS64 P0, [R0+URZ], R2 ;  /* 0x00000002000085a7 */ /* 0x000ea400080010ff */
[----:B--2---:R-:W-:Y:S05]  /*4510*/  @P0 BRA `(.L_x_85) ;  /* 0x0000000000200947 */ /* 0x004fea0003800000 */
.L_x_86:
[----:B--2---:R2:W4:Y:S02]  /*4520*/  SYNCS.PHASECHK.TRANS64.TRYWAIT P0, [R0+URZ], R2 ;  /* 0x00000002000075a7 */ /* 0x00452400080011ff */
[----:B----4-:R-:W-:Y:S05]  /*4530*/  @!P0 NANOSLEEP.SYNCS 0x989680 ;  /* 0x009896800000895d */ /* 0x010fea0003900000 */
[----:B------:R-:W4:Y:S02]  /*4540*/  @!P0 SYNCS.PHASECHK.TRANS64 P0, [R0+URZ], R2 ;  /* 0x00000002000085a7 */ /* 0x000f2400080010ff */
[----:B----4-:R-:W-:Y:S05]  /*4550*/  @!P0 BRA `(.L_x_86) ;  /* 0xfffffffc00f08947 */ /* 0x010fea000383ffff */
[----:B------:R-:W-:Y:S05]  /*4560*/  BRA `(.L_x_85) ;  /* 0x00000000000c7947 */ /* 0x000fea0003800000 */
.L_x_81:
[----:B------:R-:W-:-:S04]  /*4570*/  UIADD3 UR4, UPT, UPT, UR26, 0x160, URZ ;  /* 0x000001601a047890 */ /* 0x000fc8000fffe0ff */
[----:B------:R-:W-:-:S09]  /*4580*/  UPRMT UR4, UR45, 0x654, UR4 ;  /* 0x000006542d047896 */ /* 0x000fd20008000004 */
[----:B------:R-:W-:Y:S03]  /*4590*/  SYNCS.ARRIVE.TRANS64.RED.A1T0 RZ, [UR4], RZ ;  /* 0x000000ffffff79a7 */ /* 0x000fe60008100404 */
.L_x_85:
[----:B-12---:R-:W-:Y:S01]  /*45a0*/  SHF.L.U32 R2, RZ, 0x1f, RZ ;  /* 0x0000001fff027819 */ /* 0x006fe200000006ff */
[----:B------:R-:W-:Y:S01]  /*45b0*/  UIADD3 UR4, UPT, UPT, UR26, 0x160, URZ ;  /* 0x000001601a047890 */ /* 0x000fe2000fffe0ff */
[----:B------:R-:W-:Y:S02]  /*45c0*/  PLOP3.LUT P0, PT, PT, PT, UP1, 0x80, 0x8 ;  /* 0x000000000008781c */ /* 0x000fe40003f0f018 */
[----:B------:R-:W1:Y:S02]  /*45d0*/  SYNCS.PHASECHK.TRANS64.TRYWAIT P1, [UR26+0x160], R2 ;  /* 0x00016002ff0075a7 */ /* 0x000e64000802111a */
[----:B-1----:R-:W-:Y:S09]  /*45e0*/  @!P1 BRA `(.L_x_87) ;  /* 0x00000054009c9947 */ /* 0x002ff20003800000 */
.L_x_194:
[----:B------:R-:W-:Y:S01]  /*45f0*/  @!UP1 UPRMT UR4, UR45, 0x654, UR4 ;  /* 0x000006542d049896 */ /* 0x000fe20008000004 */
[----:B------:R-:W-:Y:S01]  /*4600*/  UMOV UR5, 0xffff ;  /* 0x0000ffff00057882 */ /* 0x000fe20000000000 */
[----:B------:R-:W-:-:S07]  /*4610*/  UMOV UR6, 0x1 ;  /* 0x0000000100067882 */ /* 0x000fce0000000000 */
[----:B------:R-:W-:Y:S01]  /*4620*/  @!P0 SYNCS.ARRIVE.TRANS64.RED.A1T0 RZ, [UR4], RZ ;  /* 0x000000ffffff89a7 */ /* 0x000fe20008100404 */
[----:B------:R-:W-:Y:S01]  /*4630*/  NOP ;  /* 0x0000000000007918 */ /* 0x000fe20000000000 */
[----:B-1----:R-:W1:Y:S01]  /*4640*/  LDS R0, [UR8+0x14] ;  /* 0x00001408ff007984 */ /* 0x002e620008000800 */
[----:B------:R-:W-:-:S04]  /*4650*/  ULOP3.LUT UR4, UR44, 0xffff, URZ, 0xc0, !UPT ;  /* 0x0000ffff2c047892 */ /* 0x000fc8000f8ec0ff */
[----:B------:R-:W-:-:S04]  /*4660*/  USHF.R.U32.HI UR4, URZ, 0x5, UR4 ;  /* 0x00000005ff047899 */ /* 0x000fc80008011604 */
[----:B------:R-:W-:Y:S02]  /*4670*/  USHF.L.U32 UR5, UR5, UR4, URZ ;  /* 0x0000000405057299 */ /* 0x000fe400080006ff */
[----:B------:R-:W-:-:S04]  /*4680*/  USHF.L.U32 UR4, UR6, UR4, URZ ;  /* 0x0000000406047299 */ /* 0x000fc800080006ff */
[----:B-1----:R-:W-:-:S04]  /*4690*/  LOP3.LUT R0, R0, UR5, RZ, 0xc0, !PT ;  /* 0x0000000500007c12 */ /* 0x002fc8000f8ec0ff */
[----:B------:R-:W-:-:S13]  /*46a0*/  ISETP.NE.AND P0, PT, R0, UR5, PT ;  /* 0x0000000500007c0c */ /* 0x000fda000bf05270 */
[----:B------:R-:W-:Y:S05]  /*46b0*/  @P0 BRA `(.L_x_88) ;  /* 0x0000000000580947 */ /* 0x000fea0003800000 */
[----:B------:R-:W1:Y:S02]  /*46c0*/  LDS R0, [UR8+0x18] ;  /* 0x00001808ff007984 */ /* 0x000e640008000800 */
[----:B-1----:R-:W-:-:S04]  /*46d0*/  LOP3.LUT R0, R0, UR4, RZ, 0xc0, !PT ;  /* 0x0000000400007c12 */ /* 0x002fc8000f8ec0ff */
[----:B------:R-:W-:-:S13]  /*46e0*/  ISETP.NE.AND P0, PT, R0, UR4, PT ;  /* 0x0000000400007c0c */ /* 0x000fda000bf05270 */
[----:B------:R-:W-:Y:S05]  /*46f0*/  @P0 BRA `(.L_x_89) ;  /* 0x00000000003c0947 */ /* 0x000fea0003800000 */
[----:B------:R-:W1:Y:S01]  /*4700*/  S2R R2, SR_LANEID ;  /* 0x0000000000027919 */ /* 0x000e620000000000 */
[----:B------:R-:W-:-:S06]  /*4710*/  ULOP3.LUT UR5, URZ, UR5, URZ, 0x33, !UPT ;  /* 0x00000005ff057292 */ /* 0x000fcc000f8e33ff */
[----:B------:R-:W-:-:S04]  /*4720*/  IMAD.U32 R0, RZ, RZ, UR5 ;  /* 0x00000005ff007e24 */ /* 0x000fc8000f8e00ff */
[----:B------:R2:W4:Y:S02]  /*4730*/  REDUX UR7, R0 ;  /* 0x00000000000773c4 */ /* 0x0005240000000000 */
[----:B------:R1:W-:Y:S01]  /*4740*/  UTCATOMSWS.AND URZ, UR5 ;  /* 0x0000000500ff79e3 */ /* 0x0003e20008000000 */
[----:B--2---:R-:W-:Y:S01]  /*4750*/  LOP3.LUT R0, RZ, UR4, RZ, 0x33, !PT ;  /* 0x00000004ff007c12 */ /* 0x004fe2000f8e33ff */
[----:B------:R-:W-:Y:S02]  /*4760*/  VOTEU.ANY UR4, UPT, PT ;  /* 0x0000000000047886 */ /* 0x000fe400038e0100 */
[----:B------:R-:W-:Y:S02]  /*4770*/  UFLO.U32 UR4, UR4 ;  /* 0x00000004000472bd */ /* 0x000fe400080e0000 */
[----:B------:R-:W2:Y:S04]  /*4780*/  REDUX UR6, R0 ;  /* 0x00000000000673c4 */ /* 0x000ea80000000000 */
[----:B-1----:R-:W-:-:S02]  /*4790*/  ISETP.EQ.U32.AND P0, PT, R2, UR4, PT ;  /* 0x0000000402007c0c */ /* 0x002fc4000bf02070 */
[----:B----4-:R-:W-:-:S11]  /*47a0*/  MOV R2, UR7 ;  /* 0x0000000700027c02 */ /* 0x010fd60008000f00 */
[----:B------:R1:W-:Y:S01]  /*47b0*/  @P0 ATOMS.AND RZ, [UR8+0x14], R2 ;  /* 0x00001402ffff098c */ /* 0x0003e2000a800008 */
[----:B--2---:R-:W-:-:S05]  /*47c0*/  IMAD.U32 R0, RZ, RZ, UR6 ;  /* 0x00000006ff007e24 */ /* 0x004fca000f8e00ff */
[----:B------:R1:W-:Y:S01]  /*47d0*/  @P0 ATOMS.AND RZ, [UR8+0x18], R0 ;  /* 0x00001800ffff098c */ /* 0x0003e2000a800008 */
[----:B------:R-:W-:Y:S05]  /*47e0*/  BRA `(.L_x_90) ;  /* 0x0000000000147947 */ /* 0x000fea0003800000 */
.L_x_89:
[----:B------:R-:W-:Y:S02]  /*47f0*/  MOV R2, 0x4810 ;  /* 0x0000481000027802 */ /* 0x000fe40000000f00 */
[----:B---3-5:R-:W-:Y:S05]  /*4800*/  CALL.REL.NOINC `($__internal_0_$__cuda_sm10x_tcgen05_guardrail_trap_col_being_dealloced_not_returned_by_alloc) ;  /* 0x00000058007c7944 */ /* 0x028fea0003c00000 */
[----:B------:R-:W-:Y:S05]  /*4810*/  BRA `(.L_x_90) ;  /* 0x0000000000087947 */ /* 0x000fea0003800000 */
.L_x_88:
[----:B------:R-:W-:Y:S02]  /*4820*/  MOV R2, 0x4840 ;  /* 0x0000484000027802 */ /* 0x000fe40000000f00 */
[----:B---3-5:R-:W-:Y:S05]  /*4830*/  CALL.REL.NOINC `($__internal_2_$__cuda_sm10x_tcgen05_guardrail_trap_unallocated_columns_being_dealloced) ;  /* 0x0000005800887944 */ /* 0x028fea0003c00000 */
.L_x_90:
[----:B------:R-:W-:Y:S01]  /*4840*/  NOP ;  /* 0x0000000000007918 */ /* 0x000fe20000000000 */
[----:B------:R-:W-:Y:S05]  /*4850*/  EXIT ;  /* 0x000000000000794d */ /* 0x000fea0003800000 */
.L_x_61:
[----:B------:R-:W-:-:S09]  /*4860*/  UISETP.NE.OR UP0, UPT, UR20, 0x3, !UP4 ;  /* 0x000000031400788c */ /* 0x000fd2000e705670 */
[----:B------:R-:W-:Y:S05]  /*4870*/  BRA.U UP0, `(.L_x_91) ;  /* 0x0000001100847547 */ /* 0x000fea000b800000 */
[----:B------:R-:W2:Y:S01]  /*4880*/  LDCU.64 UR4, c[0x0][0x888] ;  /* 0x00011100ff0477ac */ /* 0x000ea20008000a00 */
[----:B------:R-:W3:Y:S01]  /*4890*/  S2UR UR10, SR_CgaCtaId ;  /* 0x00000000000a79c3 */ /* 0x000ee20000008800 */
[----:B------:R-:W-:Y:S02]  /*48a0*/  HFMA2 R9, -RZ, RZ, 0, 0 ;  /* 0x00000000ff097431 */ /* 0x000fe400000001ff */
[----:B------:R-:W-:Y:S01]  /*48b0*/  IMAD.MOV.U32 R11, RZ, RZ, 0x1 ;  /* 0x00000001ff0b7424 */ /* 0x000fe200078e00ff */
[----:B------:R-:W4:Y:S01]  /*48c0*/  LDCU UR38, c[0x0][0x370] ;  /* 0x00006e00ff2677ac */ /* 0x000f220008000800 */
[----:B------:R-:W-:Y:S01]  /*48d0*/  IMAD.MOV.U32 R10, RZ, RZ, RZ ;  /* 0x000000ffff0a7224 */ /* 0x000fe200078e00ff */
[----:B------:R-:W-:Y:S01]  /*48e0*/  MOV R3, 0x2000 ;  /* 0x0000200000037802 */ /* 0x000fe20000000f00 */
[----:B------:R-:W4:Y:S01]  /*48f0*/  LDCU.128 UR44, c[0x0][0xb10] ;  /* 0x00016200ff2c77ac */ /* 0x000f220008000c00 */
[----:B------:R-:W1:Y:S01]  /*4900*/  LDC.64 R12, c[0x0][0x348] ;  /* 0x0000d200ff0c7b82 */ /* 0x000e620000000a00 */
[----:B------:R-:W3:Y:S01]  /*4910*/  LDCU UR37, c[0x0][0x374] ;  /* 0x00006e80ff2577ac */ /* 0x000ee20008000800 */
[----:B------:R-:W3:Y:S01]  /*4920*/  LDCU.64 UR30, c[0x0][0x890] ;  /* 0x00011200ff1e77ac */ /* 0x000ee20008000a00 */
[----:B------:R-:W3:Y:S01]  /*4930*/  LDCU UR15, c[0x0][0xb0c] ;  /* 0x00016180ff0f77ac */ /* 0x000ee20008000800 */
[----:B--2---:R-:W-:Y:S01]  /*4940*/  UISETP.NE.U32.AND UP0, UPT, UR4, URZ, UPT ;  /* 0x000000ff0400728c */ /* 0x004fe2000bf05070 */
[----:B------:R-:W2:Y:S01]  /*4950*/  LDCU UR51, c[0x0][0xb20] ;  /* 0x00016400ff3377ac */ /* 0x000ea20008000800 */
[----:B------:R-:W2:Y:S01]  /*4960*/  LDCU UR4, c[0x0][0xb30] ;  /* 0x00016600ff0477ac */ /* 0x000ea20008000800 */
[----:B------:R-:W-:Y:S01]  /*4970*/  UMOV UR21, 0x400 ;  /* 0x0000040000157882 */ /* 0x000fe20000000000 */
[----:B----4-:R-:W-:-:S02]  /*4980*/  UIMAD.WIDE.U32 UR6, UR38, UR44, URZ ;  /* 0x0000002c260672a5 */ /* 0x010fc4000f8e00ff */
[----:B---3--:R-:W-:Y:S02]  /*4990*/  UIMAD.WIDE.U32 UR8, UR37, UR47, URZ ;  /* 0x0000002f250872a5 */ /* 0x008fe4000f8e00ff */
[----:B------:R-:W-:Y:S02]  /*49a0*/  ULEA UR21, UR10, UR21, 0x18 ;  /* 0x000000150a157291 */ /* 0x000fe4000f8ec0ff */
[----:B------:R-:W-:Y:S02]  /*49b0*/  UISETP.NE.U32.AND UP6, UPT, UR30, URZ, UPT ;  /* 0x000000ff1e00728c */ /* 0x000fe4000bfc5070 */
[----:B------:R-:W-:Y:S02]  /*49c0*/  UIADD3 UR39, UPT, UPT, UR21, 0xa8, URZ ;  /* 0x000000a815277890 */ /* 0x000fe4000fffe0ff */
[----:B------:R-:W-:Y:S02]  /*49d0*/  UIADD3 UR33, UPT, UPT, UR21, 0x90, URZ ;  /* 0x0000009015217890 */ /* 0x000fe4000fffe0ff */
[----:B------:R-:W-:-:S02]  /*49e0*/  UIADD3 UR25, UPT, UPT, UR21, 0x98, URZ ;  /* 0x0000009815197890 */ /* 0x000fc4000fffe0ff */
[----:B------:R-:W-:Y:S02]  /*49f0*/  UIADD3 UR17, UPT, UPT, UR21, 0xa0, URZ ;  /* 0x000000a015117890 */ /* 0x000fe4000fffe0ff */
[----:B------:R-:W-:Y:S02]  /*4a00*/  UISETP.NE.AND.EX UP5, UPT, UR5, URZ, UPT, UP0 ;  /* 0x000000ff0500728c */ /* 0x000fe4000bfa5300 */
[----:B------:R-:W-:Y:S01]  /*4a10*/  UISETP.NE.AND UP0, UPT, UR42, 0x1, UPT ;  /* 0x000000012a00788c */ /* 0x000fe2000bf05270 */
[----:B------:R-:W-:Y:S01]  /*4a20*/  UMOV UR49, UR7 ;  /* 0x0000000700317c82 */ /* 0x000fe20008000000 */
[----:B------:R-:W-:Y:S01]  /*4a30*/  UMOV UR48, UR9 ;  /* 0x0000000900307c82 */ /* 0x000fe20008000000 */
[----:B------:R-:W-:Y:S02]  /*4a40*/  UISETP.NE.AND UP0, UPT, UR15, 0x1, UPT ;  /* 0x000000010f00788c */ /* 0x000fe4000bf05270 */
[----:B------:R-:W-:Y:S02]  /*4a50*/  UPLOP3.LUT UP4, UPT, UPT, UPT, UPT, 0x40, 0x4 ;  /* 0x000000000004789c */ /* 0x000fe40003f8e870 */
[----:B------:R-:W-:Y:S01]  /*4a60*/  UISETP.GE.AND UP2, UPT, UR42, 0x1, UPT ;  /* 0x000000012a00788c */ /* 0x000fe2000bf46270 */
[----:B------:R-:W3:Y:S01]  /*4a70*/  LDCU.64 UR22, c[0x0][0xb28] ;  /* 0x00016500ff1677ac */ /* 0x000ee20008000a00 */
[----:B------:R-:W-:-:S02]  /*4a80*/  UISETP.NE.AND.EX UP6, UPT, UR31, URZ, UPT, UP6 ;  /* 0x000000ff1f00728c */ /* 0x000fc4000bfc5360 */
[----:B------:R-:W-:Y:S02]  /*4a90*/  UPRMT UR39, UR10, 0x654, UR39 ;  /* 0x000006540a277896 */ /* 0x000fe40008000027 */
[----:B------:R-:W-:Y:S02]  /*4aa0*/  UPRMT UR43, UR10, 0x654, UR33 ;  /* 0x000006540a2b7896 */ /* 0x000fe40008000021 */
[----:B------:R-:W-:Y:S02]  /*4ab0*/  UPRMT UR41, UR10, 0x654, UR25 ;  /* 0x000006540a297896 */ /* 0x000fe40008000019 */
[----:B------:R-:W-:Y:S02]  /*4ac0*/  UPRMT UR40, UR10, 0x654, UR17 ;  /* 0x000006540a287896 */ /* 0x000fe40008000011 */
[----:B------:R-:W-:Y:S02]  /*4ad0*/  USHF.R.U32.HI UR49, URZ, UR45, UR49 ;  /* 0x0000002dff317299 */ /* 0x000fe40008011631 */
[----:B--2---:R-:W-:-:S02]  /*4ae0*/  USHF.R.U32.HI UR48, URZ, UR51, UR48 ;  /* 0x00000033ff307299 */ /* 0x004fc40008011630 */
[----:B------:R-:W-:Y:S02]  /*4af0*/  UISETP.NE.AND UP0, UPT, UR46, 0x1, UPT ;  /* 0x000000012e00788c */ /* 0x000fe4000bf05270 */
[----:B-1----:R-:W-:-:S11]  /*4b00*/  UISETP.NE.AND UP3, UPT, UR4, 0x1, UPT ;  /* 0x000000010400788c */ /* 0x002fd6000bf65270 */
.L_x_102:
[C---:B------:R-:W-:Y:S02]  /*4b10*/  LEA R8, R10.reuse, UR21, 0x3 ;  /* 0x000000150a087c11 */ /* 0x040fe4000f8e18ff */
[----:B------:R-:W-:Y:S02]  /*4b20*/  SHF.L.U32 R0, R9, 0x1f, RZ ;  /* 0x0000001f09007819 */ /* 0x000fe400000006ff */
[----:B------:R-:W-:Y:S02]  /*4b30*/  LEA R4, R10, UR21, 0x4 ;  /* 0x000000150a047c11 */ /* 0x000fe4000f8e20ff */
[----:B-1----:R-:W1:Y:S02]  /*4b40*/  SYNCS.PHASECHK.TRANS64.TRYWAIT P0, [R8+URZ+0xe0], R0 ;  /* 0x0000e000080075a7 */ /* 0x002e6400080011ff */
[----:B-1----:R-:W-:Y:S05]  /*4b50*/  @!P0 BRA `(.L_x_92) ;  /* 0x0000005000588947 */ /* 0x002fea0003800000 */
.L_x_195:
[----:B------:R-:W2:Y:S01]  /*4b60*/  LDS.128 R4, [R4+0x170] ;  /* 0x0001700004047984 */ /* 0x000ea20000000c00 */
[----:B------:R-:W-:Y:S01]  /*4b70*/  UISETP.GE.AND UP0, UPT, UR42, 0x1, UPT ;  /* 0x000000012a00788c */ /* 0x000fe2000bf06270 */
[----:B------:R-:W-:Y:S01]  /*4b80*/  @!PT LDS RZ, [RZ] ;  /* 0x00000000fffff984 */ /* 0x000fe20000000800 */
[----:B------:R-:W-:Y:S01]  /*4b90*/  @!PT LDS RZ, [RZ] ;  /* 0x00000000fffff984 */ /* 0x000fe20000000800 */
[----:B------:R-:W-:Y:S01]  /*4ba0*/  @!PT LDS RZ, [RZ] ;  /* 0x00000000fffff984 */ /* 0x000fe20000000800 */
[----:B------:R-:W-:Y:S01]  /*4bb0*/  @!PT LDS RZ, [RZ] ;  /* 0x00000000fffff984 */ /* 0x000fe20000000800 */
[----:B------:R4:W-:Y:S06]  /*4bc0*/  MEMBAR.ALL.CTA ;  /* 0x0000000000007992 */ /* 0x0009ec0000008000 */
[----:B----4-:R-:W4:Y:S01]  /*4bd0*/  FENCE.VIEW.ASYNC.S ;  /* 0x00000000000073c6 */ /* 0x010f220000000000 */
[----:B--2---:R-:W-:Y:S11]  /*4be0*/  LOP3.LUT P0, RZ, R6, 0x1, RZ, 0xc0, !PT ;  /* 0x0000000106ff7812 */ /* 0x004ff6000780c0ff */
[----:B------:R-:W-:Y:S02]  /*4bf0*/  @!UPT UIADD3 URZ, UPT, UPT, URZ, URZ, URZ ;  /* 0x000000fffffff290 */ /* 0x000fe4000fffe0ff */
[----:B----4-:R-:W-:Y:S01]  /*4c00*/  VOTEU.ANY UP2, P0 ;  /* 0x0000000000ff7886 */ /* 0x010fe20000040100 */
[----:B------:R-:W-:Y:S11]  /*4c10*/  PLOP3.LUT P0, PT, PT, PT, UP2, 0x80, 0x8 ;  /* 0x000000000008781c */ /* 0x000ff60003f0f028 */
[----:B------:R-:W-:Y:S02]  /*4c20*/  @!UPT UIADD3 URZ, UPT, UPT, URZ, URZ, URZ ;  /* 0x000000fffffff290 */ /* 0x000fe4000fffe0ff */
[----:B-1----:R-:W-:Y:S02]  /*4c30*/  @P0 SHF.R.U32.HI R0, RZ, 0x10, R5 ;  /* 0x00000010ff000819 */ /* 0x002fe40000011605 */
[----:B------:R-:W-:Y:S02]  /*4c40*/  @P0 MOV R2, R4 ;  /* 0x0000000400020202 */ /* 0x000fe40000000f00 */
[----:B------:R-:W-:Y:S01]  /*4c50*/  @P0 R2UR UR4, R0 ;  /* 0x00000000000402ca */ /* 0x000fe200000e0000 */
[----:B------:R-:W-:Y:S01]  /*4c60*/  VIADD R0, R8, 0xf0 ;  /* 0x000000f008007836 */ /* 0x000fe20000000000 */
[----:B------:R-:W-:Y:S02]  /*4c70*/  @P0 LOP3.LUT R4, R5, 0xffff, RZ, 0xc0, !PT ;  /* 0x0000ffff05040812 */ /* 0x000fe400078ec0ff */
[----:B------:R-:W-:Y:S02]  /*4c80*/  @P0 R2UR UR6, R2 ;  /* 0x00000000020602ca */ /* 0x000fe400000e0000 */
[----:B------:R-:W-:Y:S02]  /*4c90*/  PRMT R0, RZ, 0x654, R0 ;  /* 0x00000654ff007816 */ /* 0x000fe40000000000 */
[----:B------:R-:W-:Y:S02]  /*4ca0*/  @P0 R2UR UR5, R4 ;  /* 0x00000000040502ca */ /* 0x000fe400000e0000 */
[----:B------:R1:W-:Y:S03]  /*4cb0*/  SYNCS.ARRIVE.TRANS64.RED.A1T0 RZ, [R0+URZ], RZ ;  /* 0x000000ff00ff79a7 */ /* 0x0003e600081004ff */
[----:B------:R-:W-:Y:S04]  /*4cc0*/  @UP2 UMOV UR29, UR4 ;  /* 0x00000004001d2c82 */ /* 0x000fe80008000000 */
[----:B------:R-:W-:Y:S04]  /*4cd0*/  @UP2 UMOV UR14, UR6 ;  /* 0x00000006000e2c82 */ /* 0x000fe80008000000 */
[----:B------:R-:W-:Y:S01]  /*4ce0*/  @UP2 UMOV UR13, UR5 ;  /* 0x00000005000d2c82 */ /* 0x000fe20008000000 */
[----:B------:R-:W-:Y:S05]  /*4cf0*/  BRA.U !UP0, `(.L_x_93) ;  /* 0x0000000108c07547 */ /* 0x000fea000b800000 */
[----:B------:R-:W-:Y:S02]  /*4d00*/  UIMAD.WIDE.U32 UR18, UR13, UR47, URZ ;  /* 0x0000002f0d1272a5 */ /* 0x000fe4000f8e00ff */
[----:B------:R-:W-:Y:S02]  /*4d10*/  UP2UR UR16, UPR, URZ, 0x4 ;  /* 0x00000004ff107883 */ /* 0x000fe40008000000 */
[----:B------:R-:W-:Y:S02]  /*4d20*/  UISETP.NE.AND UP2, UPT, UR46, 0x1, UPT ;  /* 0x000000012e00788c */ /* 0x000fe4000bf45270 */
[----:B------:R-:W-:Y:S02]  /*4d30*/  UIMAD.WIDE.U32 UR26, UR14, UR44, URZ ;  /* 0x0000002c0e1a72a5 */ /* 0x000fe4000f8e00ff */
[----:B------:R-:W-:Y:S02]  /*4d40*/  USEL UR4, UR37, UR48, !UP2 ;  /* 0x0000003025047287 */ /* 0x000fe4000d000000 */
[----:B------:R-:W-:Y:S02]  /*4d50*/  UISETP.NE.AND UP0, UPT, UR15, 0x1, UPT ;  /* 0x000000010f00788c */ /* 0x000fe4000bf05270 */
[----:B------:R-:W-:Y:S02]  /*4d60*/  UP2UR UR20, UPR, URZ, 0x2 ;  /* 0x00000002ff147883 */ /* 0x000fe40008000000 */
[----:B------:R-:W-:Y:S02]  /*4d70*/  UISETP.NE.AND UP1, UPT, UR42, 0x1, UPT ;  /* 0x000000012a00788c */ /* 0x000fe4000bf25270 */
[----:B---3--:R-:W-:Y:S02]  /*4d80*/  UIMAD.WIDE.U32 UR8, UR4, UR22, URZ ;  /* 0x00000016040872a5 */ /* 0x008fe4000f8e00ff */
[----:B------:R-:W-:Y:S01]  /*4d90*/  USEL UR7, UR38, UR49, !UP0 ;  /* 0x0000003126077287 */ /* 0x000fe2000c000000 */
[----:B------:R-:W-:Y:S02]  /*4da0*/  UMOV UR5, UR19 ;  /* 0x0000001300057c82 */ /* 0x000fe40008000000 */
[----:B------:R-:W-:Y:S02]  /*4db0*/  USHF.R.U32.HI UR6, URZ, UR51, UR5 ;  /* 0x00000033ff067299 */ /* 0x000fe40008011605 */
[----:B------:R-:W-:Y:S02]  /*4dc0*/  UIMAD.WIDE.U32 UR10, UR7, UR22, URZ ;  /* 0x00000016070a72a5 */ /* 0x000fe4000f8e00ff */
[----:B------:R-:W-:Y:S02]  /*4dd0*/  USEL UR6, UR13, UR6, !UP2 ;  /* 0x000000060d067287 */ /* 0x000fe4000d000000 */
[----:B------:R-:W-:Y:S01]  /*4de0*/  UISETP.NE.AND UP2, UPT, UR16, URZ, UPT ;  /* 0x000000ff1000728c */ /* 0x000fe2000bf45270 */
[----:B------:R-:W-:Y:S02]  /*4df0*/  UMOV UR5, UR27 ;  /* 0x0000001b00057c82 */ /* 0x000fe40008000000 */
[----:B------:R-:W-:Y:S03]  /*4e00*/  USHF.R.U32.HI UR12, URZ, UR45, UR5 ;  /* 0x0000002dff0c7299 */ /* 0x000fe60008011605 */
[----:B------:R-:W-:Y:S02]  /*4e10*/  UMOV UR5, UR9 ;  /* 0x0000000900057c82 */ /* 0x000fe40008000000 */
[----:B------:R-:W-:Y:S03]  /*4e20*/  @UP1 USHF.R.U32.HI UR4, URZ, UR23, UR5 ;  /* 0x00000017ff041299 */ /* 0x000fe60008011605 */
[----:B------:R-:W-:Y:S01]  /*4e30*/  UMOV UR5, UR11 ;  /* 0x0000000b00057c82 */ /* 0x000fe20008000000 */
[----:B------:R-:W-:Y:S02]  /*4e40*/  UIMAD UR4, UR42, UR4, URZ ;  /* 0x000000042a0472a4 */ /* 0x000fe4000f8e02ff */
[----:B------:R-:W-:Y:S02]  /*4e50*/  @UP1 USHF.R.U32.HI UR7, URZ, UR23, UR5 ;  /* 0x00000017ff071299 */ /* 0x000fe40008011605 */
[----:B------:R-:W-:Y:S02]  /*4e60*/  USEL UR5, UR14, UR12, !UP0 ;  /* 0x0000000c0e057287 */ /* 0x000fe4000c000000 */
[----:B------:R-:W-:Y:S02]  /*4e70*/  UIMAD.WIDE.U32 UR10, UR6, UR22, URZ ;  /* 0x00000016060a72a5 */ /* 0x000fe4000f8e00ff */
[----:B------:R-:W-:Y:S02]  /*4e80*/  UIMAD UR8, UR42, UR7, URZ ;  /* 0x000000072a0872a4 */ /* 0x000fe4000f8e02ff */
[----:B------:R-:W-:Y:S03]  /*4e90*/  UISETP.GE.AND UP0, UPT, UR6, UR4, UPT ;  /* 0x000000040600728c */ /* 0x000fe6000bf06270 */
[----:B------:R-:W-:Y:S01]  /*4ea0*/  UMOV UR4, UR11 ;  /* 0x0000000b00047c82 */ /* 0x000fe20008000000 */
[----:B------:R-:W-:Y:S02]  /*4eb0*/  UISETP.GE.OR UP0, UPT, UR5, UR8, UP0 ;  /* 0x000000080500728c */ /* 0x000fe40008706670 */
[----:B------:R-:W-:Y:S02]  /*4ec0*/  USHF.R.U32.HI UR4, URZ, UR23, UR4 ;  /* 0x00000017ff047299 */ /* 0x000fe40008011604 */
[----:B------:R-:W-:Y:S02]  /*4ed0*/  UIMAD.WIDE.U32 UR8, UR5, UR22, URZ ;  /* 0x00000016050872a5 */ /* 0x000fe4000f8e00ff */
[----:B------:R-:W-:Y:S04]  /*4ee0*/  USEL UR10, UR6, UR4, !UP1 ;  /* 0x00000004060a7287 */ /* 0x000fe8000c800000 */
[----:B------:R-:W-:Y:S01]  /*4ef0*/  UIADD3 UR11, UPT, UPT, -UR10, URZ, URZ ;  /* 0x000000ff0a0b7290 */ /* 0x000fe2000fffe1ff */
[----:B------:R-:W-:Y:S02]  /*4f00*/  @!UP0 UMOV UR4, UR9 ;  /* 0x0000000900048c82 */ /* 0x000fe40008000000 */
[----:B------:R-:W-:Y:S02]  /*4f10*/  @!UP0 USHF.R.U32.HI UR4, URZ, UR23, UR4 ;  /* 0x00000017ff048299 */ /* 0x000fe40008011604 */
[----:B------:R-:W-:Y:S02]  /*4f20*/  UIMAD UR8, UR42, UR11, UR6 ;  /* 0x0000000b2a0872a4 */ /* 0x000fe4000f8e0206 */
[----:B------:R-:W-:Y:S02]  /*4f30*/  @!UP0 USEL UR4, UR5, UR4, !UP1 ;  /* 0x0000000405048287 */ /* 0x000fe4000c800000 */
[----:B------:R-:W-:Y:S02]  /*4f40*/  UISETP.NE.AND UP1, UPT, UR20, URZ, UPT ;  /* 0x000000ff1400728c */ /* 0x000fe4000bf25270 */
[----:B------:R-:W-:Y:S02]  /*4f50*/  @!UP0 UIMAD UR8, UR7, UR8, UR4 ;  /* 0x00000008070882a4 */ /* 0x000fe4000f8e0204 */
[----:B------:R-:W-:Y:S02]  /*4f60*/  @!UP0 UIADD3 UR9, UPT, UPT, UR10, -UR4, URZ ;  /* 0x800000040a098290 */ /* 0x000fe4000fffe0ff */
[----:B------:R-:W-:Y:S02]  /*4f70*/  UIADD3 UR4, UPT, UPT, -UR5, URZ, URZ ;  /* 0x000000ff05047290 */ /* 0x000fe4000fffe1ff */
[----:B------:R-:W-:Y:S02]  /*4f80*/  UIADD3 UR7, UPT, UPT, -UR6, URZ, URZ ;  /* 0x000000ff06077290 */ /* 0x000fe4000fffe1ff */
[----:B------:R-:W-:Y:S02]  /*4f90*/  @!UP0 UIMAD UR6, UR9, UR42, UR5 ;  /* 0x0000002a090682a4 */ /* 0x000fe4000f8e0205 */
[----:B------:R-:W-:Y:S02]  /*4fa0*/  UIMAD UR14, UR15, UR4, UR14 ;  /* 0x000000040f0e72a4 */ /* 0x000fe4000f8e020e */
[----:B------:R-:W-:Y:S01]  /*4fb0*/  UIMAD UR13, UR46, UR7, UR13 ;  /* 0x000000072e0d72a4 */ /* 0x000fe2000f8e020d */
[----:B------:R-:W-:Y:S02]  /*4fc0*/  @!UP0 UMOV UR5, UR8 ;  /* 0x0000000800058c82 */ /* 0x000fe40008000000 */
[----:B------:R-:W-:Y:S02]  /*4fd0*/  UIMAD UR14, UR5, UR15, UR14 ;  /* 0x0000000f050e72a4 */ /* 0x000fe4000f8e020e */
[----:B------:R-:W-:Y:S11]  /*4fe0*/  UIMAD UR13, UR6, UR46, UR13 ;  /* 0x0000002e060d72a4 */ /* 0x000ff6000f8e020d */
[----:B------:R-:W-:Y:S01]  /*4ff0*/  @!UPT UIADD3 URZ, UPT, UPT, URZ, URZ, URZ ;  /* 0x000000fffffff290 */ /* 0x000fe2000fffe0ff */
.L_x_93:
[----:B------:R-:W2:Y:S01]  /*5000*/  @!UP3 LDCU.128 UR8, c[0x0][0xb10] ;  /* 0x00016200ff08b7ac */ /* 0x000ea20008000c00 */
[----:B------:R-:W-:Y:S02]  /*5010*/  ISETP.NE.U32.AND P0, PT, RZ, UR30, PT ;  /* 0x0000001eff007c0c */ /* 0x000fe4000bf05070 */
[----:B------:R-:W-:Y:S02]  /*5020*/  SHF.L.U32 R4, R11, 0x1f, RZ ;  /* 0x0000001f0b047819 */ /* 0x000fe400000006ff */
[----:B------:R-:W-:Y:S01]  /*5030*/  ISETP.NE.AND.EX P0, PT, RZ, UR31, PT, P0 ;  /* 0x0000001fff007c0c */ /* 0x000fe2000bf05300 */
[----:B------:R-:W4:Y:S01]  /*5040*/  @!UP3 LDCU UR5, c[0x0][0xb0c] ;  /* 0x00016180ff05b7ac */ /* 0x000f220008000800 */
[----:B------:R-:W-:Y:S02]  /*5050*/  USHF.L.U32 UR35, UR35, 0x7, URZ ;  /* 0x0000000723237899 */ /* 0x000fe400080006ff */
[----:B------:R-:W-:Y:S02]  /*5060*/  USHF.L.U32 UR34, UR34, 0x6, URZ ;  /* 0x0000000622227899 */ /* 0x000fe400080006ff */
[----:B--2---:R-:W-:Y:S07]  /*5070*/  UIMAD.WIDE.U32 UR6, UR14, UR8, URZ ;  /* 0x000000080e0672a5 */ /* 0x004fee000f8e00ff */
[----:B------:R-:W-:Y:S01]  /*5080*/  @!UP3 UMOV UR4, UR7 ;  /* 0x000000070004bc82 */ /* 0x000fe20008000000 */
[----:B----4-:R-:W-:Y:S02]  /*5090*/  @!UP3 UISETP.NE.AND UP0, UPT, UR5, 0x1, UPT ;  /* 0x000000010500b88c */ /* 0x010fe4000bf05270 */
[----:B------:R-:W-:Y:S02]  /*50a0*/  @!UP3 USHF.R.U32.HI UR4, URZ, UR9, UR4 ;  /* 0x00000009ff04b299 */ /* 0x000fe40008011604 */
[----:B------:R-:W-:Y:S02]  /*50b0*/  UIMAD.WIDE.U32 UR6, UR13, UR11, URZ ;  /* 0x0000000b0d0672a5 */ /* 0x000fe4000f8e00ff */
[----:B------:R-:W-:Y:S02]  /*50c0*/  @!UP3 USEL UR8, UR14, UR4, !UP0 ;  /* 0x000000040e08b287 */ /* 0x000fe4000c000000 */
[----:B------:R-:W-:Y:S03]  /*50d0*/  @!UP3 UISETP.NE.AND UP0, UPT, UR10, 0x1, UPT ;  /* 0x000000010a00b88c */ /* 0x000fe6000bf05270 */
[----:B------:R-:W-:Y:S02]  /*50e0*/  @!UP3 UMOV UR6, UR7 ;  /* 0x000000070006bc82 */ /* 0x000fe40008000000 */
[----:B------:R-:W2:Y:S02]  /*50f0*/  @!UP3 LDCU UR4, c[0x0][0xb20] ;  /* 0x00016400ff04b7ac */ /* 0x000ea40008000800 */
[----:B--2---:R-:W-:Y:S04]  /*5100*/  @!UP3 USHF.R.U32.HI UR6, URZ, UR4, UR6 ;  /* 0x00000004ff06b299 */ /* 0x004fe80008011606 */
[----:B------:R-:W-:Y:S04]  /*5110*/  @!UP3 USEL UR6, UR13, UR6, !UP0 ;  /* 0x000000060d06b287 */ /* 0x000fe8000c000000 */
[----:B------:R-:W-:Y:S02]  /*5120*/  @!UP3 UIADD3 UR4, UPT, UPT, -UR8, UR6, URZ ;  /* 0x000000060804b290 */ /* 0x000fe4000fffe1ff */
[----:B------:R-:W-:Y:S02]  /*5130*/  @!UP3 UIADD3 UR6, UPT, UPT, UR8, -UR6, URZ ;  /* 0x800000060806b290 */ /* 0x000fe4000fffe0ff */
[----:B------:R-:W-:Y:S02]  /*5140*/  @!UP3 UIMAD UR14, UR4, UR5, UR14 ;  /* 0x00000005040eb2a4 */ /* 0x000fe4000f8e020e */
[----:B------:R-:W-:Y:S01]  /*5150*/  @!UP3 UIMAD UR13, UR6, UR10, UR13 ;  /* 0x0000000a060db2a4 */ /* 0x000fe2000f8e020d */
[----:B------:R-:W-:Y:S11]  /*5160*/  BRA.U UP4, `(.L_x_94) ;  /* 0x0000000104107547 */ /* 0x000ff6000b800000 */
[----:B------:R-:W-:Y:S04]  /*5170*/  MOV R2, UR50 ;  /* 0x0000003200027c02 */ /* 0x000fe80008000f00 */
[----:B------:R-:W-:Y:S04]  /*5180*/  SHF.L.U32 R2, R2, 0x1f, RZ ;  /* 0x0000001f02027819 */ /* 0x000fe800000006ff */
[----:B------:R-:W2:Y:S02]  /*5190*/  SYNCS.PHASECHK.TRANS64.TRYWAIT P1, [UR21+0xd8], R2 ;  /* 0x0000d802ff0075a7 */ /* 0x000ea40008021115 */
[----:B--2---:R-:W-:Y:S05]  /*51a0*/  @!P1 BRA `(.L_x_95) ;  /* 0x0000004800d89947 */ /* 0x004fea0003800000 */
.L_x_94:
[----:B------:R-:W-:Y:S05]  /*51b0*/  BRA.U !UP6, `(.L_x_96) ;  /* 0x000000010e387547 */ /* 0x000fea000b800000 */
[----:B------:R-:W-:Y:S01]  /*51c0*/  UPLOP3.LUT UP1, UPT, UPT, UPT, UP5, 0x80, 0x8 ;  /* 0x000000000008789c */ /* 0x000fe20003f2f050 */
[----:B-1----:R-:W-:Y:S01]  /*51d0*/  HFMA2 R0, -RZ, RZ, 0, 5.9604644775390625e-08 ;  /* 0x00000001ff007431 */ /* 0x002fe200000001ff */
[----:B------:R-:W1:Y:S01]  /*51e0*/  LDCU.64 UR8, c[0x0][0x358] ;  /* 0x00006b00ff0877ac */ /* 0x000e620008000a00 */
[----:B------:R-:W-:Y:S03]  /*51f0*/  IMAD.MOV.U32 R52, RZ, RZ, 0x1 ;  /* 0x00000001ff347424 */ /* 0x000fe600078e00ff */
[----:B------:R-:W-:Y:S05]  /*5200*/  PLOP3.LUT P1, PT, PT, PT, UP1, 0x80, 0x8 ;  /* 0x000000000008781c */ /* 0x000fea0003f2f018 */
[----:B------:R-:W2:Y:S01]  /*5210*/  @UP1 LDCU.64 UR4, c[0x0][0x888] ;  /* 0x00011100ff0417ac */ /* 0x000ea20008000a00 */
[----:B------:R-:W-:Y:S07]  /*5220*/  @UP1 UIMAD UR6, UR36, UR30, URZ ;  /* 0x0000001e240612a4 */ /* 0x000fee000f8e02ff */
[----:B------:R-:W-:Y:S01]  /*5230*/  @!P1 PRMT R52, R0, 0x7610, R52 ;  /* 0x0000761000349816 */ /* 0x000fe20000000034 */
[----:B--2---:R-:W-:Y:S06]  /*5240*/  @UP1 UIMAD.WIDE UR4, UR6, 0x4, UR4 ;  /* 0x00000004060418a5 */ /* 0x004fec000f8e0204 */
[----:B------:R-:W-:Y:S01]  /*5250*/  IMAD.U32 R6, RZ, RZ, UR4 ;  /* 0x00000004ff067e24 */ /* 0x000fe2000f8e00ff */
[----:B------:R-:W-:Y:S04]  /*5260*/  MOV R7, UR5 ;  /* 0x0000000500077c02 */ /* 0x000fe80008000f00 */
[----:B------:R-:W2:Y:S01]  /*5270*/  @!UP1 LDCU UR4, c[0x0][0x880] ;  /* 0x00011000ff0497ac */ /* 0x000ea20008000800 */
[----:B-1---5:R4:W5:Y:S02]  /*5280*/  @P1 LDG.E R27, desc[UR8][R6.64] ;  /* 0x00000008061b1981 */ /* 0x022964000c1e1900 */
[----:B--2-4-:R-:W-:Y:S07]  /*5290*/  @!P1 IMAD.U32 R27, RZ, RZ, UR4 ;  /* 0x00000004ff1b9e24 */ /* 0x014fee000f8e00ff */
.L_x_96:
[----:B-----5:R-:W-:Y:S01]  /*52a0*/  @!P0 FSETP.EQ.AND P2, PT, R27, RZ, PT ;  /* 0x000000ff1b00820b */ /* 0x020fe20003f42000 */
[----:B------:R-:W-:Y:S01]  /*52b0*/  @!UPT UIADD3 URZ, UPT, UPT, URZ, URZ, URZ ;  /* 0x000000fffffff290 */ /* 0x000fe2000fffe0ff */
[----:B------:R-:W-:Y:S11]  /*52c0*/  @!P0 BRA `(.L_x_97) ;  /* 0x0000000000148947 */ /* 0x000ff60003800000 */
[----:B------:R-:W-:Y:S02]  /*52d0*/  LOP3.LUT P0, RZ, R52, 0xff, RZ, 0xc0, !PT ;  /* 0x000000ff34ff7812 */ /* 0x000fe4000780c0ff */
[----:B------:R-:W-:Y:S04]  /*52e0*/  PLOP3.LUT P2, PT, PT, PT, UP1, 0x80, 0x8 ;  /* 0x000000000008781c */ /* 0x000fe80003f4f018 */
[----:B------:R-:W-:Y:S07]  /*52f0*/  PLOP3.LUT P2, PT, P2, PT, PT, 0x8, 0x80 ;  /* 0x000000000080781c */ /* 0x000fee000174e170 */
[----:B------:R-:W-:Y:S11]  /*5300*/  @P0 FSETP.EQ.AND P2, PT, R27, RZ, PT ;  /* 0x000000ff1b00020b */ /* 0x000ff60003f42000 */
[----:B------:R-:W-:Y:S02]  /*5310*/  @!UPT UIADD3 URZ, UPT, UPT, URZ, URZ, URZ ;  /* 0x000000fffffff290 */ /* 0x000fe4000fffe0ff */
.L_x_97:
[----:B------:R-:W2:Y:S01]  /*5320*/  SYNCS.PHASECHK.TRANS64.TRYWAIT P0, [UR21+0xb0], R4 ;  /* 0x0000b004ff0075a7 */ /* 0x000ea20008001115 */
[----:B------:R-:W-:Y:S04]  /*5330*/  ELECT P1, URZ, PT ;  /* 0x0000000000ff782f */ /* 0x000fe80003820000 */
[----:B------:R-:W-:Y:S01]  /*5340*/  PLOP3.LUT P1, PT, P2, P1, PT, 0xf2, 0x2f ;  /* 0x00000000002f781c */ /* 0x000fe20001723e72 */
[----:B------:R-:W-:Y:S01]  /*5350*/  @!UPT UIADD3 URZ, UPT, UPT, URZ, URZ, URZ ;  /* 0x000000fffffff290 */ /* 0x000fe2000fffe0ff */
[----:B--2---:R-:W-:Y:S11]  /*5360*/  @!P0 BRA `(.L_x_98) ;  /* 0x0000004800808947 */ /* 0x004ff60003800000 */
.L_x_198:
[----:B-1----:R-:W-:Y:S01]  /*5370*/  @!P1 IADD3 R2, P0, PT, R12, 0x580, RZ ;  /* 0x000005800c029810 */ /* 0x002fe20007f1e0ff */
[----:B------:R-:W-:Y:S01]  /*5380*/  VOTEU.ALL UP0, P1 ;  /* 0x0000000000ff7886 */ /* 0x000fe20000800000 */
[----:B------:R-:W-:Y:S01]  /*5390*/  UMOV UR6, 0x0 ;  /* 0x0000000000067882 */ /* 0x000fe20000000000 */
[----:B------:R-:W-:Y:S01]  /*53a0*/  UMOV UR7, 0x10000000 ;  /* 0x1000000000077882 */ /* 0x000fe20000000000 */
[----:B------:R-:W-:Y:S01]  /*53b0*/  @!P1 R2UR UR5, R2 ;  /* 0x00000000020592ca */ /* 0x000fe200000e0000 */
[----:B------:R-:W-:Y:S01]  /*53c0*/  @!P1 IMAD.X R0, RZ, RZ, R13, P0 ;  /* 0x000000ffff009224 */ /* 0x000fe200000e060d */
[----:B------:R-:W-:Y:S01]  /*53d0*/  @!UP0 UIADD3 UR32, UPT, UPT, UR21, 0x200, URZ ;  /* 0x0000020015208890 */ /* 0x000fe2000fffe0ff */
[----:B------:R-:W-:Y:S03]  /*53e0*/  VOTEU.ALL UP0, P1 ;  /* 0x0000000000ff7886 */ /* 0x000fe60000800000 */
[----:B------:R-:W-:Y:S01]  /*53f0*/  @!P1 R2UR UR4, R0 ;  /* 0x00000000000492ca */ /* 0x000fe200000e0000 */
[----:B------:R-:W-:Y:S06]  /*5400*/  @!P1 IMAD.MOV.U32 R0, RZ, RZ, 0x2000 ;  /* 0x00002000ff009424 */ /* 0x000fec00078e00ff */
[----:B------:R-:W-:Y:S06]  /*5410*/  IMAD.U32 R6, RZ, RZ, UR5 ;  /* 0x00000005ff067e24 */ /* 0x000fec000f8e00ff */
[----:B------:R-:W-:Y:S01]  /*5420*/  IMAD.U32 R7, RZ, RZ, UR4 ;  /* 0x00000004ff077e24 */ /* 0x000fe2000f8e00ff */
[----:B------:R-:W-:Y:S04]  /*5430*/  @!P1 R2UR UR4, R6 ;  /* 0x00000000060492ca */ /* 0x000fe800000e0000 */
[----:B------:R-:W-:Y:S11]  /*5440*/  @!P1 R2UR UR5, R7 ;  /* 0x00000000070592ca */ /* 0x000ff600000e0000 */
[----:B------:R-:W-:Y:S02]  /*5450*/  @!UPT UIADD3 URZ, UPT, UPT, URZ, URZ, URZ ;  /* 0x000000fffffff290 */ /* 0x000fe4000fffe0ff */
[----:B------:R1:W-:Y:S01]  /*5460*/  @!UP0 UTMALDG.3D [UR32], [UR4], desc[UR6] ;  /* 0x00000620040085b4 */ /* 0x0003e20008011000 */
[----:B------:R1:W-:Y:S01]  /*5470*/  @!P1 SYNCS.ARRIVE.TRANS64.RED.A0TR RZ, [UR21+0x90], R0 ;  /* 0x00009000ffff99a7 */ /* 0x0003e20008300415 */
[----:B------:R-:W-:Y:S01]  /*5480*/  SYNCS.ARRIVE.TRANS64.RED.A1T0 RZ, [UR43], RZ ;  /* 0x000000ffffff79a7 */ /* 0x000fe2000810042b */
[----:B------:R-:W2:Y:S02]  /*5490*/  SYNCS.PHASECHK.TRANS64.TRYWAIT P0, [UR21+0xb8], R4 ;  /* 0x0000b804ff0075a7 */ /* 0x000ea40008001115 */
[----:B-12---:R-:W-:Y:S05]  /*54a0*/  @!P0 BRA `(.L_x_99) ;  /* 0x0000004800488947 */ /* 0x006fea0003800000 */
.L_x_200:
[----:B------:R-:W-:Y:S01]  /*54b0*/  @!P1 IADD3 R2, P0, PT, R12, 0x580, RZ ;  /* 0x000005800c029810 */ /* 0x000fe20007f1e0ff */
[----:B------:R-:W-:Y:S01]  /*54c0*/  VOTEU.ALL UP0, P1 ;  /* 0x0000000000ff7886 */ /* 0x000fe20000800000 */
[----:B------:R-:W-:Y:S01]  /*54d0*/  UMOV UR6, 0x0 ;  /* 0x0000000000067882 */ /* 0x000fe20000000000 */
[----:B------:R-:W-:Y:S01]  /*54e0*/  UMOV UR7, 0x10000000 ;  /* 0x1000000000077882 */ /* 0x000fe20000000000 */
[----:B------:R-:W-:Y:S01]  /*54f0*/  @!P1 R2UR UR5, R2 ;  /* 0x00000000020592ca */ /* 0x000fe200000e0000 */
[----:B-1----:R-:W-:Y:S01]  /*5500*/  @!P1 IMAD.X R0, RZ, RZ, R13, P0 ;  /* 0x000000ffff009224 */ /* 0x002fe200000e060d */
[----:B------:R-:W-:Y:S02]  /*5510*/  @!UP0 UIADD3 UR26, UPT, UPT, UR34, 0x10, URZ ;  /* 0x00000010221a8890 */ /* 0x000fe4000fffe0ff */
[----:B------:R-:W-:Y:S02]  /*5520*/  @!UP0 UIADD3 UR24, UPT, UPT, UR21, 0x2200, URZ ;  /* 0x0000220015188890 */ /* 0x000fe4000fffe0ff */
[----:B------:R-:W-:Y:S01]  /*5530*/  @!P1 R2UR UR4, R0 ;  /* 0x00000000000492ca */ /* 0x000fe200000e0000 */
[----:B------:R-:W-:Y:S01]  /*5540*/  VOTEU.ALL UP0, P1 ;  /* 0x0000000000ff7886 */ /* 0x000fe20000800000 */
[----:B------:R-:W-:Y:S01]  /*5550*/  @!P1 IMAD.MOV.U32 R0, RZ, RZ, 0x2000 ;  /* 0x00002000ff009424 */ /* 0x000fe200078e00ff */
[----:B------:R-:W-:Y:S01]  /*5560*/  UMOV UR27, UR35 ;  /* 0x00000023001b7c82 */ /* 0x000fe20008000000 */
[----:B------:R-:W-:Y:S03]  /*5570*/  UMOV UR28, UR36 ;  /* 0x00000024001c7c82 */ /* 0x000fe60008000000 */
        /* <DEDUP_REMOVED lines=10> */
.L_x_202:
[----:B------:R-:W-:Y:S01]  /*5620*/  @!P1 IADD3 R2, P0, PT, R12, 0x580, RZ ;  /* 0x000005800c029810 */ /* 0x000fe20007f1e0ff */
[----:B------:R-:W-:Y:S01]  /*5630*/  VOTEU.ALL UP0, P1 ;  /* 0x0000000000ff7886 */ /* 0x000fe20000800000 */
[----:B------:R-:W-:Y:S01]  /*5640*/  UMOV UR6, 0x0 ;  /* 0x0000000000067882 */ /* 0x000fe20000000000 */
[----:B------:R-:W-:Y:S01]  /*5650*/  UMOV UR7, 0x10000000 ;  /* 0x1000000000077882 */ /* 0x000fe20000000000 */
[----:B------:R-:W-:Y:S01]  /*5660*/  @!P1 R2UR UR5, R2 ;  /* 0x00000000020592ca */ /* 0x000fe200000e0000 */
[----:B-1----:R-:W-:Y:S01]  /*5670*/  @!P1 IMAD.X R0, RZ, RZ, R13, P0 ;  /* 0x000000ffff009224 */ /* 0x002fe200000e060d */
[----:B------:R-:W-:Y:S01]  /*5680*/  @!UP0 UIADD3 UR18, UPT, UPT, UR34, 0x20, URZ ;  /* 0x0000002022128890 */ /* 0x000fe2000fffe0ff */
[----:B------:R-:W-:Y:S01]  /*5690*/  VIADD R10, R10, 0x1 ;  /* 0x000000010a0a7836 */ /* 0x000fe20000000000 */
        /* <DEDUP_REMOVED lines=16> */
.L_x_204:
[----:B------:R-:W-:Y:S01]  /*57a0*/  @!P1 IADD3 R2, P0, PT, R12, 0x580, RZ ;  /* 0x000005800c029810 */ /* 0x000fe20007f1e0ff */
[----:B------:R-:W-:Y:S01]  /*57b0*/  VOTEU.ALL UP0, P1 ;  /* 0x0000000000ff7886 */ /* 0x000fe20000800000 */
[----:B------:R-:W-:Y:S01]  /*57c0*/  UMOV UR6, 0x0 ;  /* 0x0000000000067882 */ /* 0x000fe20000000000 */
[----:B------:R-:W-:Y:S01]  /*57d0*/  UMOV UR7, 0x10000000 ;  /* 0x1000000000077882 */ /* 0x000fe20000000000 */
[----:B------:R-:W-:Y:S01]  /*57e0*/  @!P1 R2UR UR5, R2 ;  /* 0x00000000020592ca */ /* 0x000fe200000e0000 */
[----:B-1----:R-:W-:Y:S01]  /*57f0*/  @!P1 IMAD.X R0, RZ, RZ, R13, P0 ;  /* 0x000000ffff009224 */ /* 0x002fe200000e060d */
[----:B------:R-:W-:Y:S01]  /*5800*/  @!UP0 UIADD3 UR10, UPT, UPT, UR34, 0x30, URZ ;  /* 0x00000030220a8890 */ /* 0x000fe2000fffe0ff */
[----:B------:R-:W-:Y:S01]  /*5810*/  R2UR UR18, R54 ;  /* 0x00000000361272ca */ /* 0x000fe200000e0000 */
[----:B------:R-:W-:Y:S01]  /*5820*/  @!UP0 UIADD3 UR8, UPT, UPT, UR21, 0x6200, URZ ;  /* 0x0000620015088890 */ /* 0x000fe2000fffe0ff */
[----:B------:R-:W-:Y:S01]  /*5830*/  R2UR UR16, R55 ;  /* 0x00000000371072ca */ /* 0x000fe200000e0000 */
[----:B------:R-:W-:Y:S01]  /*5840*/  @!UP0 UIADD3 UR9, UPT, UPT, UR21, 0xa8, URZ ;  /* 0x000000a815098890 */ /* 0x000fe2000fffe0ff */
[----:B------:R-:W-:Y:S01]  /*5850*/  @!P1 R2UR UR4, R0 ;  /* 0x00000000000492ca */ /* 0x000fe200000e0000 */
[----:B------:R-:W-:Y:S01]  /*5860*/  VOTEU.ALL UP0, P1 ;  /* 0x0000000000ff7886 */ /* 0x000fe20000800000 */
[----:B------:R-:W-:Y:S01]  /*5870*/  UMOV UR11, UR35 ;  /* 0x00000023000b7c82 */ /* 0x000fe20008000000 */
[----:B------:R-:W-:Y:S01]  /*5880*/  UMOV UR12, UR36 ;  /* 0x00000024000c7c82 */ /* 0x000fe20008000000 */
[C---:B------:R-:W-:Y:S01]  /*5890*/  ISETP.NE.AND P0, PT, R10.reuse, 0x2, PT ;  /* 0x000000020a00780c */ /* 0x040fe20003f05270 */
[----:B------:R-:W-:Y:S01]  /*58a0*/  UMOV UR36, UR29 ;  /* 0x0000001d00247c82 */ /* 0x000fe20008000000 */
[----:B------:R-:W-:Y:S01]  /*58b0*/  IMAD.U32 R4, RZ, RZ, UR5 ;  /* 0x00000005ff047e24 */ /* 0x000fe2000f8e00ff */
[----:B------:R-:W-:Y:S01]  /*58c0*/  LOP3.LUT R11, R11, 0x1, RZ, 0x3c, !PT ;  /* 0x000000010b0b7812 */ /* 0x000fe200078e3cff */
[----:B------:R-:W-:Y:S01]  /*58d0*/  UPLOP3.LUT UP4, UPT, UPT, UPT, UPT, 0x80, 0x8 ;  /* 0x000000000008789c */ /* 0x000fe20003f8f070 */
[----:B------:R-:W-:Y:S01]  /*58e0*/  SEL R0, RZ, 0x1, P0 ;  /* 0x00000001ff007807 */ /* 0x000fe20000000000 */
[----:B------:R-:W-:Y:S01]  /*58f0*/  UIADD3 UR34, UPT, UPT, UR13, UR18, URZ ;  /* 0x000000120d227290 */ /* 0x000fe2000fffe0ff */
[----:B------:R-:W-:Y:S01]  /*5900*/  SEL R10, R10, RZ, P0 ;  /* 0x000000ff0a0a7207 */ /* 0x000fe20000000000 */
[----:B------:R-:W-:Y:S01]  /*5910*/  UIADD3 UR35, UPT, UPT, UR14, UR16, URZ ;  /* 0x000000100e237290 */ /* 0x000fe2000fffe0ff */
[----:B------:R-:W-:Y:S01]  /*5920*/  IMAD.U32 R5, RZ, RZ, UR4 ;  /* 0x00000004ff057e24 */ /* 0x000fe2000f8e00ff */
[----:B------:R-:W-:Y:S02]  /*5930*/  @!P1 R2UR UR4, R4 ;  /* 0x00000000040492ca */ /* 0x000fe400000e0000 */
[----:B------:R-:W-:Y:S02]  /*5940*/  LOP3.LUT R9, R9, R0, RZ, 0x3c, !PT ;  /* 0x0000000009097212 */ /* 0x000fe400078e3cff */
[----:B------:R-:W-:Y:S11]  /*5950*/  @!P1 R2UR UR5, R5 ;  /* 0x00000000050592ca */ /* 0x000ff600000e0000 */
[----:B------:R-:W-:Y:S02]  /*5960*/  @!UPT UIADD3 URZ, UPT, UPT, URZ, URZ, URZ ;  /* 0x000000fffffff290 */ /* 0x000fe4000fffe0ff */
[----:B------:R1:W-:Y:S01]  /*5970*/  @!UP0 UTMALDG.3D [UR8], [UR4], desc[UR6] ;  /* 0x00000608040085b4 */ /* 0x0003e20008011000 */
[----:B------:R1:W-:Y:S01]  /*5980*/  @!P1 SYNCS.ARRIVE.TRANS64.RED.A0TR RZ, [UR21+0xa8], R3 ;  /* 0x0000a803ffff99a7 */ /* 0x0003e20008300415 */
[----:B------:R-:W-:Y:S01]  /*5990*/  SYNCS.ARRIVE.TRANS64.RED.A1T0 RZ, [UR39], RZ ;  /* 0x000000ffffff79a7 */ /* 0x000fe20008100427 */
[----:B------:R-:W-:Y:S05]  /*59a0*/  BRA.U UP2, `(.L_x_102) ;  /* 0xfffffff102587547 */ /* 0x000fea000b83ffff */
[----:B------:R-:W-:-:S04]  /*59b0*/  SHF.L.U32 R2, R11, 0x1f, RZ ;  /* 0x0000001f0b027819 */ /* 0x000fc800000006ff */
[----:B------:R-:W2:Y:S02]  /*59c0*/  SYNCS.PHASECHK.TRANS64.TRYWAIT P0, [UR21+0xb0], R2 ;  /* 0x0000b002ff0075a7 */ /* 0x000ea40008001115 */
[----:B--2---:R-:W-:Y:S05]  /*59d0*/  @!P0 BRA `(.L_x_103) ;  /* 0x0000004400448947 */ /* 0x004fea0003800000 */
.L_x_206:
[----:B------:R-:W4:Y:S02]  /*59e0*/  SYNCS.PHASECHK.TRANS64.TRYWAIT P0, [UR21+0xb8], R2 ;  /* 0x0000b802ff0075a7 */ /* 0x000f240008001115 */
[----:B----4-:R-:W-:Y:S05]  /*59f0*/  @!P0 BRA `(.L_x_104) ;  /* 0x0000004400548947 */ /* 0x010fea0003800000 */
.L_x_208:
[----:B------:R-:W4:Y:S02]  /*5a00*/  SYNCS.PHASECHK.TRANS64.TRYWAIT P0, [UR21+0xc0], R2 ;  /* 0x0000c002ff0075a7 */ /* 0x000f240008001115 */
[----:B----4-:R-:W-:Y:S05]  /*5a10*/  @!P0 BRA `(.L_x_105) ;  /* 0x0000004400648947 */ /* 0x010fea0003800000 */
.L_x_210:
[----:B--2---:R-:W-:-:S07]  /*5a20*/  MOV R0, UR21 ;  /* 0x0000001500007c02 */ /* 0x004fce0008000f00 */
.L_x_106:
[----:B--2---:R-:W-:-:S04]  /*5a30*/  SHF.L.U32 R2, R11, 0x1f, RZ ;  /* 0x0000001f0b027819 */ /* 0x004fc800000006ff */
[----:B------:R2:W4:Y:S03]  /*5a40*/  SYNCS.PHASECHK.TRANS64.TRYWAIT P0, [R0+URZ+0xc8], R2 ;  /* 0x0000c802000075a7 */ /* 0x00052600080011ff */
[----:B----4-:R-:W-:Y:S05]  /*5a50*/  @!P0 NANOSLEEP.SYNCS 0x989680 ;  /* 0x009896800000895d */ /* 0x010fea0003900000 */
[----:B------:R-:W4:Y:S02]  /*5a60*/  @!P0 SYNCS.PHASECHK.TRANS64 P0, [R0+URZ+0xc8], R2 ;  /* 0x0000c802000085a7 */ /* 0x000f2400080010ff */
[----:B-1-34-:R-:W-:Y:S05]  /*5a70*/  @P0 EXIT ;  /* 0x000000000000094d */ /* 0x01afea0003800000 */
[----:B------:R-:W-:Y:S05]  /*5a80*/  BRA `(.L_x_106) ;  /* 0xfffffffc00e87947 */ /* 0x000fea000383ffff */
.L_x_91:
[----:B------:R-:W-:-:S06]  /*5a90*/  UISETP.GE.AND UP0, UPT, UR20, 0x4, UPT ;  /* 0x000000041400788c */ /* 0x000fcc000bf06270 */
[----:B------:R-:W-:-:S13]  /*5aa0*/  PLOP3.LUT P0, PT, PT, PT, UP0, 0x80, 0x8 ;  /* 0x000000000008781c */ /* 0x000fda0003f0f008 */
[----:B-1----:R-:W-:Y:S05]  /*5ab0*/  @!P0 EXIT ;  /* 0x000000000000894d */ /* 0x002fea0003800000 */
[----:B------:R-:W1:Y:S08]  /*5ac0*/  S2UR UR4, SR_CgaCtaId ;  /* 0x00000000000479c3 */ /* 0x000e700000008800 */
[----:B------:R-:W-:Y:S01]  /*5ad0*/  BAR.SYNC.DEFER_BLOCKING 0x6, 0xa0 ;  /* 0x0182800000007b1d */ /* 0x000fe20000010000 */
[C---:B------:R-:W-:Y:S01]  /*5ae0*/  IMAD.SHL.U32 R2, R67.reuse, 0x10, RZ ;  /* 0x0000001043027824 */ /* 0x040fe200078e00ff */
[C---:B------:R-:W-:Y:S01]  /*5af0*/  SHF.L.U32 R23, R67.reuse, 0x10, RZ ;  /* 0x0000001043177819 */ /* 0x040fe200000006ff */
[C---:B------:R-:W-:Y:S01]  /*5b00*/  IMAD.SHL.U32 R66, R67.reuse, 0x2, RZ ;  /* 0x0000000243427824 */ /* 0x040fe200078e00ff */
[----:B------:R-:W-:Y:S01]  /*5b10*/  LOP3.LUT R68, R67, 0x60, RZ, 0xc0, !PT ;  /* 0x0000006043447812 */ /* 0x000fe200078ec0ff */
[----:B------:R-:W-:Y:S01]  /*5b20*/  HFMA2 R63, -RZ, RZ, 0, 5.9604644775390625e-08 ;  /* 0x00000001ff3f7431 */ /* 0x000fe200000001ff */
[----:B------:R-:W-:-:S02]  /*5b30*/  UMOV UR44, 0x400 ;  /* 0x00000400002c7882 */ /* 0x000fc40000000000 */
[----:B------:R-:W2:Y:S01]  /*5b40*/  LDC.64 R50, c[0x0][0x8b0] ;  /* 0x00022c00ff327b82 */ /* 0x000ea20000000a00 */
[----:B------:R-:W-:Y:S01]  /*5b50*/  LOP3.LUT R3, R2, 0x60, RZ, 0xc0, !PT ;  /* 0x0000006002037812 */ /* 0x000fe200078ec0ff */
[----:B------:R-:W-:Y:S01]  /*5b60*/  HFMA2 R61, -RZ, RZ, 0, 0 ;  /* 0x00000000ff3d7431 */ /* 0x000fe200000001ff */
[----:B------:R-:W-:Y:S01]  /*5b70*/  LOP3.LUT R65, R67, 0x2, RZ, 0xc0, !PT ;  /* 0x0000000243417812 */ /* 0x000fe200078ec0ff */
[----:B------:R-:W-:Y:S01]  /*5b80*/  IMAD.MOV.U32 R22, RZ, RZ, RZ ;  /* 0x000000ffff167224 */ /* 0x000fe200078e00ff */
[----:B------:R-:W-:Y:S01]  /*5b90*/  LOP3.LUT R66, R3, 0xc, R66, 0xf8, !PT ;  /* 0x0000000c03427812 */ /* 0x000fe200078ef842 */
[----:B------:R-:W-:Y:S01]  /*5ba0*/  IMAD.MOV.U32 R59, RZ, RZ, RZ ;  /* 0x000000ffff3b7224 */ /* 0x000fe200078e00ff */
[----:B------:R-:W-:Y:S01]  /*5bb0*/  LOP3.LUT R23, R23, 0x600000, RZ, 0xc0, !PT ;  /* 0x0060000017177812 */ /* 0x000fe200078ec0ff */
[----:B------:R-:W3:Y:S01]  /*5bc0*/  LDC.64 R48, c[0x0][0x8a8] ;  /* 0x00022a00ff307b82 */ /* 0x000ee20000000a00 */
[----:B------:R-:W-:Y:S01]  /*5bd0*/  LOP3.LUT R66, R66, 0x790, R2, 0xf8, !PT ;  /* 0x0000079042427812 */ /* 0x000fe200078ef802 */
[----:B------:R-:W4:Y:S01]  /*5be0*/  LDCU UR59, c[0x0][0x370] ;  /* 0x00006e00ff3b77ac */ /* 0x000f220008000800 */
[----:B------:R-:W-:-:S02]  /*5bf0*/  LOP3.LUT R67, R67, 0x4, RZ, 0xc0, !PT ;  /* 0x0000000443437812 */ /* 0x000fc400078ec0ff */
[----:B------:R-:W-:Y:S01]  /*5c00*/  MOV R62, RZ ;  /* 0x000000ff003e7202 */ /* 0x000fe20000000f00 */
[----:B------:R-:W2:Y:S01]  /*5c10*/  LDCU UR43, c[0x0][0xb0c] ;  /* 0x00016180ff2b77ac */ /* 0x000ea20008000800 */
[----:B-1----:R-:W-:Y:S01]  /*5c20*/  ULEA UR44, UR4, UR44, 0x18 ;  /* 0x0000002c042c7291 */ /* 0x002fe2000f8ec0ff */
[----:B------:R-:W1:Y:S03]  /*5c30*/  LDCU UR39, c[0x0][0xb30] ;  /* 0x00016600ff2777ac */ /* 0x000e660008000800 */
[----:B------:R-:W-:Y:S01]  /*5c40*/  UIADD3 UR4, UPT, UPT, UR44, 0x200, URZ ;  /* 0x000002002c047890 */ /* 0x000fe2000fffe0ff */
[----:B------:R-:W1:Y:S04]  /*5c50*/  LDCU.64 UR56, c[0x0][0x888] ;  /* 0x00011100ff3877ac */ /* 0x000e680008000a00 */
[----:B------:R-:W4:Y:S01]  /*5c60*/  LDS R0, [UR44+0x190] ;  /* 0x0001902cff007984 */ /* 0x000f220008000800 */
[----:B------:R-:W-:Y:S01]  /*5c70*/  IMAD.U32 R57, RZ, RZ, UR4 ;  /* 0x00000004ff397e24 */ /* 0x000fe2000f8e00ff */
[----:B------:R-:W1:Y:S03]  /*5c80*/  LDCU.64 UR40, c[0x0][0xb28] ;  /* 0x00016500ff2877ac */ /* 0x000e660008000a00 */
[----:B------:R-:W-:Y:S01]  /*5c90*/  IMAD R66, R66, 0x4, R57 ;  /* 0x0000000442427824 */ /* 0x000fe200078e0239 */
[----:B------:R-:W1:Y:S03]  /*5ca0*/  LDCU.64 UR62, c[0x0][0x890] ;  /* 0x00011200ff3e77ac */ /* 0x000e660008000a00 */
[--C-:B------:R-:W-:Y:S01]  /*5cb0*/  IMAD R65, R65, -0x10, R66.reuse ;  /* 0xfffffff041417824 */ /* 0x100fe200078e0242 */
[----:B------:R-:W1:Y:S01]  /*5cc0*/  LDCU.128 UR52, c[0x0][0xb10] ;  /* 0x00016200ff3477ac */ /* 0x000e620008000c00 */
[----:B------:R-:W-:Y:S01]  /*5cd0*/  IMAD R64, R67, -0x10, R66 ;  /* 0xfffffff043407824 */ /* 0x000fe200078e0242 */
[----:B------:R-:W1:Y:S01]  /*5ce0*/  LDCU UR58, c[0x0][0x374] ;  /* 0x00006e80ff3a77ac */ /* 0x000e620008000800 */
[----:B------:R-:W-:Y:S01]  /*5cf0*/  UMOV UR47, URZ ;  /* 0x000000ff002f7c82 */ /* 0x000fe20008000000 */
[----:B------:R-:W-:Y:S01]  /*5d00*/  UMOV UR46, URZ ;  /* 0x000000ff002e7c82 */ /* 0x000fe20008000000 */
[----:B-1234-:R-:W-:-:S07]  /*5d10*/  IMAD.IADD R23, R0, 0x1, R23 ;  /* 0x0000000100177824 */ /* 0x01efce00078e0217 */
.L_x_150:
[----:B------:R-:W-:Y:S02]  /*5d20*/  LEA R3, R59, UR44, 0x3 ;  /* 0x0000002c3b037c11 */ /* 0x000fe4000f8e18ff */
[----:B------:R-:W-:Y:S02]  /*5d30*/  SHF.L.U32 R0, R61, 0x1f, RZ ;  /* 0x0000001f3d007819 */ /* 0x000fe400000006ff */
[----:B-1----:R-:W-:Y:S02]  /*5d40*/  LEA R4, R59, UR44, 0x4 ;  /* 0x0000002c3b047c11 */ /* 0x002fe4000f8e20ff */
[----:B------:R-:W1:Y:S02]  /*5d50*/  SYNCS.PHASECHK.TRANS64.TRYWAIT P0, [R3+URZ+0xe0], R0 ;  /* 0x0000e000030075a7 */ /* 0x000e6400080011ff */
[----:B-12---:R-:W-:Y:S05]  /*5d60*/  @!P0 BRA `(.L_x_107) ;  /* 0x0000004000a88947 */ /* 0x006fea0003800000 */
.L_x_211:
[----:B------:R-:W2:Y:S01]  /*5d70*/  LDS.128 R4, [R4+0x170] ;  /* 0x0001700004047984 */ /* 0x000ea20000000c00 */
[----:B------:R-:W-:Y:S01]  /*5d80*/  UISETP.GE.AND UP0, UPT, UR42, 0x1, UPT ;  /* 0x000000012a00788c */ /* 0x000fe2000bf06270 */
[----:B------:R-:W-:Y:S01]  /*5d90*/  @!PT LDS RZ, [RZ] ;  /* 0x00000000fffff984 */ /* 0x000fe20000000800 */
[----:B------:R-:W-:Y:S01]  /*5da0*/  @!PT LDS RZ, [RZ] ;  /* 0x00000000fffff984 */ /* 0x000fe20000000800 */
[----:B------:R-:W-:Y:S01]  /*5db0*/  @!PT LDS RZ, [RZ] ;  /* 0x00000000fffff984 */ /* 0x000fe20000000800 */
[----:B------:R-:W-:Y:S01]  /*5dc0*/  @!PT LDS RZ, [RZ] ;  /* 0x00000000fffff984 */ /* 0x000fe20000000800 */
[----:B------:R3:W-:Y:S06]  /*5dd0*/  MEMBAR.ALL.CTA ;  /* 0x0000000000007992 */ /* 0x0007ec0000008000 */
[----:B---3--:R-:W3:Y:S01]  /*5de0*/  FENCE.VIEW.ASYNC.S ;  /* 0x00000000000073c6 */ /* 0x008ee20000000000 */
[----:B--2---:R-:W-:Y:S11]  /*5df0*/  LOP3.LUT P0, RZ, R6, 0x1, RZ, 0xc0, !PT ;  /* 0x0000000106ff7812 */ /* 0x004ff6000780c0ff */
[----:B------:R-:W-:Y:S02]  /*5e00*/  @!UPT UIADD3 URZ, UPT, UPT, URZ, URZ, URZ ;  /* 0x000000fffffff290 */ /* 0x000fe4000fffe0ff */
[----:B---3--:R-:W-:Y:S01]  /*5e10*/  VOTEU.ANY UP1, P0 ;  /* 0x0000000000ff7886 */ /* 0x008fe20000020100 */
[----:B------:R-:W-:Y:S01]  /*5e20*/  PLOP3.LUT P0, PT, PT, PT, UP1, 0x80, 0x8 ;  /* 0x000000000008781c */ /* 0x000fe20003f0f018 */
[----:B------:R-:W-:Y:S11]  /*5e30*/  UP2UR UR61, UPR, URZ, 0x2 ;  /* 0x00000002ff3d7883 */ /* 0x000ff60008000000 */
[----:B------:R-:W-:Y:S01]  /*5e40*/  @!UPT UIADD3 URZ, UPT, UPT, URZ, URZ, URZ ;  /* 0x000000fffffff290 */ /* 0x000fe2000fffe0ff */
        /* <DEDUP_REMOVED lines=13> */
[----:B------:R-:W2:Y:S01]  /*5f20*/  LDCU UR12, c[0x0][0xb20] ;  /* 0x00016400ff0c77ac */ /* 0x000ea20008000800 */
[----:B------:R-:W-:Y:S02]  /*5f30*/  UIMAD.WIDE.U32 UR4, UR58, UR55, URZ ;  /* 0x000000373a0472a5 */ /* 0x000fe4000f8e00ff */
[----:B------:R-:W-:Y:S02]  /*5f40*/  UIMAD.WIDE.U32 UR6, UR59, UR52, URZ ;  /* 0x000000343b0672a5 */ /* 0x000fe4000f8e00ff */
[----:B------:R-:W-:Y:S02]  /*5f50*/  UISETP.NE.AND UP0, UPT, UR54, 0x1, UPT ;  /* 0x000000013600788c */ /* 0x000fe4000bf05270 */
[----:B------:R-:W-:Y:S02]  /*5f60*/  UIMAD.WIDE.U32 UR8, UR37, UR55, URZ ;  /* 0x00000037250872a5 */ /* 0x000fe4000f8e00ff */
[----:B------:R-:W-:Y:S02]  /*5f70*/  UIMAD.WIDE.U32 UR10, UR38, UR52, URZ ;  /* 0x00000034260a72a5 */ /* 0x000fe4000f8e00ff */
[----:B------:R-:W-:Y:S02]  /*5f80*/  UISETP.NE.AND UP1, UPT, UR43, 0x1, UPT ;  /* 0x000000012b00788c */ /* 0x000fe4000bf25270 */
[----:B------:R-:W-:Y:S01]  /*5f90*/  UISETP.NE.AND UP2, UPT, UR42, 0x1, UPT ;  /* 0x000000012a00788c */ /* 0x000fe2000bf45270 */
[----:B------:R-:W-:Y:S02]  /*5fa0*/  UMOV UR4, UR5 ;  /* 0x0000000500047c82 */ /* 0x000fe40008000000 */
[----:B--2---:R-:W-:Y:S03]  /*5fb0*/  USHF.R.U32.HI UR5, URZ, UR12, UR4 ;  /* 0x0000000cff057299 */ /* 0x004fe60008011604 */
[----:B------:R-:W-:Y:S02]  /*5fc0*/  UMOV UR4, UR7 ;  /* 0x0000000700047c82 */ /* 0x000fe40008000000 */
[----:B------:R-:W-:Y:S02]  /*5fd0*/  USHF.R.U32.HI UR7, URZ, UR53, UR4 ;  /* 0x00000035ff077299 */ /* 0x000fe40008011604 */
[----:B------:R-:W-:Y:S02]  /*5fe0*/  USEL UR4, UR58, UR5, !UP0 ;  /* 0x000000053a047287 */ /* 0x000fe4000c000000 */
[----:B------:R-:W-:Y:S01]  /*5ff0*/  USEL UR7, UR59, UR7, !UP1 ;  /* 0x000000073b077287 */ /* 0x000fe2000c800000 */
[----:B------:R-:W-:Y:S01]  /*6000*/  UMOV UR5, UR9 ;  /* 0x0000000900057c82 */ /* 0x000fe20008000000 */
[----:B------:R-:W-:Y:S02]  /*6010*/  UIMAD.WIDE.U32 UR8, UR4, UR40, URZ ;  /* 0x00000028040872a5 */ /* 0x000fe4000f8e00ff */
[----:B------:R-:W-:Y:S03]  /*6020*/  USHF.R.U32.HI UR6, URZ, UR12, UR5 ;  /* 0x0000000cff067299 */ /* 0x000fe60008011605 */
[----:B------:R-:W-:Y:S01]  /*6030*/  UMOV UR5, UR11 ;  /* 0x0000000b00057c82 */ /* 0x000fe20008000000 */
[----:B------:R-:W-:Y:S02]  /*6040*/  UIMAD.WIDE.U32 UR10, UR7, UR40, URZ ;  /* 0x00000028070a72a5 */ /* 0x000fe4000f8e00ff */
[----:B------:R-:W-:Y:S02]  /*6050*/  USHF.R.U32.HI UR12, URZ, UR53, UR5 ;  /* 0x00000035ff0c7299 */ /* 0x000fe40008011605 */
[----:B------:R-:W-:Y:S01]  /*6060*/  USEL UR6, UR37, UR6, !UP0 ;  /* 0x0000000625067287 */ /* 0x000fe2000c000000 */
[----:B------:R-:W-:Y:S02]  /*6070*/  UMOV UR5, UR9 ;  /* 0x0000000900057c82 */ /* 0x000fe40008000000 */
[----:B------:R-:W-:Y:S01]  /*6080*/  UMOV UR10, UR11 ;  /* 0x0000000b000a7c82 */ /* 0x000fe20008000000 */
[----:B------:R-:W-:Y:S02]  /*6090*/  @UP2 USHF.R.U32.HI UR4, URZ, UR41, UR5 ;  /* 0x00000029ff042299 */ /* 0x000fe40008011605 */
[----:B------:R-:W-:Y:S02]  /*60a0*/  @UP2 USHF.R.U32.HI UR7, URZ, UR41, UR10 ;  /* 0x00000029ff072299 */ /* 0x000fe4000801160a */
[----:B------:R-:W-:Y:S02]  /*60b0*/  UIMAD UR4, UR42, UR4, URZ ;  /* 0x000000042a0472a4 */ /* 0x000fe4000f8e02ff */
[----:B------:R-:W-:Y:S02]  /*60c0*/  UIMAD.WIDE.U32 UR10, UR6, UR40, URZ ;  /* 0x00000028060a72a5 */ /* 0x000fe4000f8e00ff */
[----:B------:R-:W-:Y:S02]  /*60d0*/  USEL UR5, UR38, UR12, !UP1 ;  /* 0x0000000c26057287 */ /* 0x000fe4000c800000 */
[----:B------:R-:W-:Y:S02]  /*60e0*/  UIMAD UR8, UR42, UR7, URZ ;  /* 0x000000072a0872a4 */ /* 0x000fe4000f8e02ff */
[----:B------:R-:W-:Y:S03]  /*60f0*/  UISETP.GE.AND UP0, UPT, UR6, UR4, UPT ;  /* 0x000000040600728c */ /* 0x000fe6000bf06270 */
[----:B------:R-:W-:Y:S01]  /*6100*/  UMOV UR4, UR11 ;  /* 0x0000000b00047c82 */ /* 0x000fe20008000000 */
[----:B------:R-:W-:Y:S02]  /*6110*/  UISETP.GE.OR UP0, UPT, UR5, UR8, UP0 ;  /* 0x000000080500728c */ /* 0x000fe40008706670 */
[----:B------:R-:W-:Y:S02]  /*6120*/  USHF.R.U32.HI UR4, URZ, UR41, UR4 ;  /* 0x00000029ff047299 */ /* 0x000fe40008011604 */
[----:B------:R-:W-:Y:S02]  /*6130*/  UIMAD.WIDE.U32 UR8, UR5, UR40, URZ ;  /* 0x00000028050872a5 */ /* 0x000fe4000f8e00ff */
[----:B------:R-:W-:Y:S02]  /*6140*/  USEL UR11, UR6, UR4, !UP2 ;  /* 0x00000004060b7287 */ /* 0x000fe4000d000000 */
[----:B------:R-:W-:Y:S02]  /*6150*/  UIADD3 UR8, UPT, UPT, -UR5, URZ, URZ ;  /* 0x000000ff05087290 */ /* 0x000fe4000fffe1ff */
[----:B------:R-:W-:Y:S01]  /*6160*/  UIADD3 UR10, UPT, UPT, -UR11, URZ, URZ ;  /* 0x000000ff0b0a7290 */ /* 0x000fe2000fffe1ff */
[----:B------:R-:W-:Y:S01]  /*6170*/  @!UP0 UMOV UR4, UR9 ;  /* 0x0000000900048c82 */ /* 0x000fe20008000000 */
[----:B------:R-:W-:Y:S02]  /*6180*/  UIADD3 UR9, UPT, UPT, -UR6, URZ, URZ ;  /* 0x000000ff06097290 */ /* 0x000fe4000fffe1ff */
[----:B------:R-:W-:Y:S02]  /*6190*/  @!UP0 USHF.R.U32.HI UR4, URZ, UR41, UR4 ;  /* 0x00000029ff048299 */ /* 0x000fe40008011604 */
[----:B------:R-:W-:Y:S02]  /*61a0*/  UIMAD UR10, UR42, UR10, UR6 ;  /* 0x0000000a2a0a72a4 */ /* 0x000fe4000f8e0206 */
[----:B------:R-:W-:Y:S04]  /*61b0*/  @!UP0 USEL UR4, UR5, UR4, !UP2 ;  /* 0x0000000405048287 */ /* 0x000fe8000d000000 */
[----:B------:R-:W-:Y:S02]  /*61c0*/  @!UP0 UIMAD UR10, UR7, UR10, UR4 ;  /* 0x0000000a070a82a4 */ /* 0x000fe4000f8e0204 */
[----:B------:R-:W-:Y:S02]  /*61d0*/  @!UP0 UIADD3 UR11, UPT, UPT, UR11, -UR4, URZ ;  /* 0x800000040b0b8290 */ /* 0x000fe4000fffe0ff */
[----:B------:R-:W-:Y:S02]  /*61e0*/  UIMAD UR7, UR43, UR8, UR38 ;  /* 0x000000082b0772a4 */ /* 0x000fe4000f8e0226 */
[----:B------:R-:W-:Y:S02]  /*61f0*/  @!UP0 UIMAD UR6, UR11, UR42, UR5 ;  /* 0x0000002a0b0682a4 */ /* 0x000fe4000f8e0205 */
[----:B------:R-:W-:Y:S01]  /*6200*/  UIMAD UR4, UR54, UR9, UR37 ;  /* 0x00000009360472a4 */ /* 0x000fe2000f8e0225 */
[----:B------:R-:W-:Y:S02]  /*6210*/  @!UP0 UMOV UR5, UR10 ;  /* 0x0000000a00058c82 */ /* 0x000fe40008000000 */
[----:B------:R-:W-:Y:S02]  /*6220*/  UIMAD UR38, UR5, UR43, UR7 ;  /* 0x0000002b052672a4 */ /* 0x000fe4000f8e0207 */
[----:B------:R-:W-:Y:S11]  /*6230*/  UIMAD UR37, UR6, UR54, UR4 ;  /* 0x00000036062572a4 */ /* 0x000ff6000f8e0204 */
[----:B------:R-:W-:Y:S01]  /*6240*/  @!UPT UIADD3 URZ, UPT, UPT, URZ, URZ, URZ ;  /* 0x000000fffffff290 */ /* 0x000fe2000fffe0ff */
.L_x_108:
[----:B------:R-:W-:Y:S01]  /*6250*/  UISETP.NE.AND UP0, UPT, UR39, 0x1, UPT ;  /* 0x000000012700788c */ /* 0x000fe2000bf05270 */
[----:B------:R-:W-:Y:S01]  /*6260*/  LOP3.LUT P0, RZ, R57, 0x1b0, RZ, 0xc0, !PT ;  /* 0x000001b039ff7812 */ /* 0x000fe2000780c0ff */
[----:B------:R-:W-:Y:S01]  /*6270*/  USHF.L.U32 UR50, UR35, 0x7, URZ ;  /* 0x0000000723327899 */ /* 0x000fe200080006ff */
[----:B------:R-:W-:Y:S01]  /*6280*/  BSSY.RECONVERGENT B6, `(.L_x_109) ;  /* 0x0000034000067945 */ /* 0x000fe20003800200 */
[----:B------:R-:W-:Y:S01]  /*6290*/  USHF.L.U32 UR49, UR34, 0x6, URZ ;  /* 0x0000000622317899 */ /* 0x000fe200080006ff */
[----:B------:R-:W-:Y:S06]  /*62a0*/  IADD3 R59, PT, PT, R59, 0x1, RZ ;  /* 0x000000013b3b7810 */ /* 0x000fec0007ffe0ff */
[----:B------:R-:W2:Y:S01]  /*62b0*/  @!UP0 LDCU.128 UR12, c[0x0][0xb10] ;  /* 0x00016200ff0c87ac */ /* 0x000ea20008000c00 */
[----:B------:R-:W3:Y:S01]  /*62c0*/  @!UP0 LDCU UR5, c[0x0][0xb0c] ;  /* 0x00016180ff0587ac */ /* 0x000ee20008000800 */
[----:B------:R-:W4:Y:S01]  /*62d0*/  @!UP0 LDCU UR10, c[0x0][0xb20] ;  /* 0x00016400ff0a87ac */ /* 0x000f220008000800 */
[----:B--2---:R-:W-:Y:S02]  /*62e0*/  UIMAD.WIDE.U32 UR8, UR38, UR12, URZ ;  /* 0x0000000c260872a5 */ /* 0x004fe4000f8e00ff */
[----:B------:R-:W-:Y:S02]  /*62f0*/  UIMAD.WIDE.U32 UR6, UR37, UR15, URZ ;  /* 0x0000000f250672a5 */ /* 0x000fe4000f8e00ff */
[----:B------:R-:W-:Y:S03]  /*6300*/  @!UP0 UISETP.NE.AND UP1, UPT, UR14, 0x1, UPT ;  /* 0x000000010e00888c */ /* 0x000fe6000bf25270 */
[----:B------:R-:W-:Y:S01]  /*6310*/  @!UP0 UMOV UR4, UR9 ;  /* 0x0000000900048c82 */ /* 0x000fe20008000000 */
[----:B---3--:R-:W-:Y:S02]  /*6320*/  @!UP0 UISETP.NE.AND UP2, UPT, UR5, 0x1, UPT ;  /* 0x000000010500888c */ /* 0x008fe4000bf45270 */
[----:B------:R-:W-:Y:S01]  /*6330*/  @!UP0 USHF.R.U32.HI UR4, URZ, UR13, UR4 ;  /* 0x0000000dff048299 */ /* 0x000fe20008011604 */
[----:B------:R-:W-:Y:S02]  /*6340*/  @!UP0 UMOV UR6, UR7 ;  /* 0x0000000700068c82 */ /* 0x000fe40008000000 */
[----:B----4-:R-:W-:Y:S02]  /*6350*/  @!UP0 USHF.R.U32.HI UR6, URZ, UR10, UR6 ;  /* 0x0000000aff068299 */ /* 0x010fe40008011606 */
[----:B------:R-:W-:Y:S02]  /*6360*/  @!UP0 USEL UR7, UR38, UR4, !UP2 ;  /* 0x0000000426078287 */ /* 0x000fe4000d000000 */
[----:B------:R-:W-:Y:S04]  /*6370*/  @!UP0 USEL UR6, UR37, UR6, !UP1 ;  /* 0x0000000625068287 */ /* 0x000fe8000c800000 */
[----:B------:R-:W-:Y:S02]  /*6380*/  @!UP0 UIADD3 UR4, UPT, UPT, -UR7, UR6, URZ ;  /* 0x0000000607048290 */ /* 0x000fe4000fffe1ff */
[----:B------:R-:W-:Y:S02]  /*6390*/  @!UP0 UIADD3 UR6, UPT, UPT, UR7, -UR6, URZ ;  /* 0x8000000607068290 */ /* 0x000fe4000fffe0ff */
[----:B------:R-:W-:Y:S02]  /*63a0*/  @!UP0 UIMAD UR38, UR4, UR5, UR38 ;  /* 0x00000005042682a4 */ /* 0x000fe4000f8e0226 */
[----:B------:R-:W-:Y:S01]  /*63b0*/  @!UP0 UIMAD UR37, UR6, UR14, UR37 ;  /* 0x0000000e062582a4 */ /* 0x000fe2000f8e0225 */
[----:B------:R-:W-:Y:S11]  /*63c0*/  @!P0 BRA `(.L_x_110) ;  /* 0x00000000007c8947 */ /* 0x000ff60003800000 */
[----:B------:R-:W2:Y:S01]  /*63d0*/  LDCU.64 UR8, c[0x4][0x80] ;  /* 0x01001000ff0877ac */ /* 0x000ea20008000a00 */
[----:B------:R-:W-:Y:S01]  /*63e0*/  MOV R2, 0x0 ;  /* 0x0000000000027802 */ /* 0x000fe20000000f00 */
[----:B------:R-:W-:Y:S02]  /*63f0*/  HFMA2 R12, -RZ, RZ, 0, 5.9604644775390625e-08 ;  /* 0x00000001ff0c7431 */ /* 0x000fe400000001ff */
[----:B------:R-:W-:Y:S01]  /*6400*/  IMAD.MOV.U32 R8, RZ, RZ, 0x70 ;  /* 0x00000070ff087424 */ /* 0x000fe200078e00ff */
[----:B------:R3:W4:Y:S01]  /*6410*/  LDC.64 R14, c[0x4][R2] ;  /* 0x01000000020e7b82 */ /* 0x0007220000000a00 */
[----:B------:R-:W1:Y:S01]  /*6420*/  LDCU.64 UR6, c[0x4][0x88] ;  /* 0x01001100ff0677ac */ /* 0x000e620008000a00 */
[----:B------:R-:W-:Y:S01]  /*6430*/  IMAD.MOV.U32 R13, RZ, RZ, RZ ;  /* 0x000000ffff0d7224 */ /* 0x000fe200078e00ff */
[----:B------:R-:W1:Y:S01]  /*6440*/  LDCU.64 UR4, c[0x4][0x8] ;  /* 0x01000100ff0477ac */ /* 0x000e620008000a00 */
[----:B--2---:R-:W-:Y:S01]  /*6450*/  MOV R5, UR9 ;  /* 0x0000000900057c02 */ /* 0x004fe20008000f00 */
[----:B------:R-:W-:Y:S01]  /*6460*/  IMAD.U32 R4, RZ, RZ, UR8 ;  /* 0x00000008ff047e24 */ /* 0x000fe2000f8e00ff */
[----:B-1----:R-:W-:Y:S01]  /*6470*/  MOV R7, UR7 ;  /* 0x0000000700077c02 */ /* 0x002fe20008000f00 */
[----:B------:R-:W-:Y:S01]  /*6480*/  IMAD.U32 R6, RZ, RZ, UR6 ;  /* 0x00000006ff067e24 */ /* 0x000fe2000f8e00ff */
[----:B------:R-:W-:Y:S01]  /*6490*/  MOV R11, UR5 ;  /* 0x00000005000b7c02 */ /* 0x000fe20008000f00 */
[----:B------:R-:W-:Y:S02]  /*64a0*/  IMAD.U32 R10, RZ, RZ, UR4 ;  /* 0x00000004ff0a7e24 */ /* 0x000fe4000f8e00ff */
[----:B------:R-:W-:Y:S07]  /*64b0*/  LEPC R20, `(.L_x_111) ;  /* 0x000000001014794e */ /* 0x000fee0000000000 */
[----:B---345:R-:W-:Y:S05]  /*64c0*/  CALL.ABS.NOINC R14 ;  /* 0x000000000e007343 */ /* 0x038fea0003c00000 */
.L_x_111:
[----:B------:R-:W1:Y:S01]  /*64d0*/  LDCU.64 UR8, c[0x4][0x80] ;  /* 0x01001000ff0877ac */ /* 0x000e620008000a00 */
[----:B------:R-:W2:Y:S01]  /*64e0*/  LDC.64 R2, c[0x4][R2] ;  /* 0x0100000002027b82 */ /* 0x000ea20000000a00 */
[----:B------:R-:W-:Y:S02]  /*64f0*/  HFMA2 R12, -RZ, RZ, 0, 5.9604644775390625e-08 ;  /* 0x00000001ff0c7431 */ /* 0x000fe400000001ff */
[----:B------:R-:W-:Y:S02]  /*6500*/  IMAD.MOV.U32 R8, RZ, RZ, 0x70 ;  /* 0x00000070ff087424 */ /* 0x000fe400078e00ff */
[----:B------:R-:W-:Y:S01]  /*6510*/  IMAD.MOV.U32 R13, RZ, RZ, RZ ;  /* 0x000000ffff0d7224 */ /* 0x000fe200078e00ff */
[----:B------:R-:W3:Y:S01]  /*6520*/  LDCU.64 UR6, c[0x4][0x88] ;  /* 0x01001100ff0677ac */ /* 0x000ee20008000a00 */
[----:B------:R-:W4:Y:S01]  /*6530*/  LDCU.64 UR4, c[0x4][0x8] ;  /* 0x01000100ff0477ac */ /* 0x000f220008000a00 */
[----:B-1----:R-:W-:Y:S02]  /*6540*/  MOV R4, UR8 ;  /* 0x0000000800047c02 */ /* 0x002fe40008000f00 */
[----:B------:R-:W-:Y:S02]  /*6550*/  MOV R5, UR9 ;  /* 0x0000000900057c02 */ /* 0x000fe40008000f00 */
[----:B---3--:R-:W-:Y:S01]  /*6560*/  MOV R7, UR7 ;  /* 0x0000000700077c02 */ /* 0x008fe20008000f00 */
[----:B------:R-:W-:Y:S01]  /*6570*/  IMAD.U32 R6, RZ, RZ, UR6 ;  /* 0x00000006ff067e24 */ /* 0x000fe2000f8e00ff */
[----:B----4-:R-:W-:Y:S01]  /*6580*/  MOV R11, UR5 ;  /* 0x00000005000b7c02 */ /* 0x010fe20008000f00 */
[----:B------:R-:W-:Y:S02]  /*6590*/  IMAD.U32 R10, RZ, RZ, UR4 ;  /* 0x00000004ff0a7e24 */ /* 0x000fe4000f8e00ff */
[----:B------:R-:W-:Y:S07]  /*65a0*/  LEPC R20, `(.L_x_110) ;  /* 0x000000001014794e */ /* 0x000fee0000000000 */
[----:B--2---:R-:W-:Y:S05]  /*65b0*/  CALL.ABS.NOINC R2 ;  /* 0x0000000002007343 */ /* 0x004fea0003c00000 */
.L_x_110:
[----:B------:R-:W-:Y:S05]  /*65c0*/  BSYNC.RECONVERGENT B6 ;  /* 0x0000000000067941 */ /* 0x000fea0003800200 */
.L_x_109:
[----:B------:R-:W-:Y:S01]  /*65d0*/  R2UR UR4, R56 ;  /* 0x00000000380472ca */ /* 0x000fe200000e0000 */
[----:B------:R-:W-:Y:S01]  /*65e0*/  UISETP.NE.U32.AND UP0, UPT, UR62, URZ, UPT ;  /* 0x000000ff3e00728c */ /* 0x000fe2000bf05070 */
[----:B------:R-:W-:Y:S02]  /*65f0*/  ISETP.NE.U32.AND P4, PT, R50, RZ, PT ;  /* 0x000000ff3200720c */ /* 0x000fe40003f85070 */
[----:B------:R-:W-:Y:S01]  /*6600*/  ISETP.NE.U32.AND P2, PT, RZ, UR56, PT ;  /* 0x00000038ff007c0c */ /* 0x000fe2000bf45070 */
[----:B------:R-:W-:Y:S01]  /*6610*/  UISETP.NE.AND.EX UP1, UPT, UR63, URZ, UPT, UP0 ;  /* 0x000000ff3f00728c */ /* 0x000fe2000bf25300 */
[----:B------:R-:W-:Y:S01]  /*6620*/  ISETP.NE.AND.EX P4, PT, R51, RZ, PT, P4 ;  /* 0x000000ff3300720c */ /* 0x000fe20003f85340 */
[----:B------:R-:W-:Y:S01]  /*6630*/  UPLOP3.LUT UP0, UPT, UPT, UPT, UPT, 0x40, 0x4 ;  /* 0x000000000004789c */ /* 0x000fe20003f0e870 */
[----:B------:R-:W-:Y:S05]  /*6640*/  ISETP.NE.AND.EX P2, PT, RZ, UR57, PT, P2 ;  /* 0x00000039ff007c0c */ /* 0x000fea000bf45320 */
[----:B------:R-:W-:Y:S06]  /*6650*/  UISETP.NE.AND UP2, UPT, UR4, URZ, UPT ;  /* 0x000000ff0400728c */ /* 0x000fec000bf45270 */
[----:B------:R-:W-:Y:S05]  /*6660*/  PLOP3.LUT P1, PT, PT, PT, UP2, 0x80, 0x8 ;  /* 0x000000000008781c */ /* 0x000fea0003f2f028 */
[----:B------:R-:W-:Y:S06]  /*6670*/  @UP2 UPLOP3.LUT UP0, UPT, UPT, UPT, UP1, 0x80, 0x8 ;  /* 0x000000000008289c */ /* 0x000fec0003f0f010 */
[----:B------:R-:W-:Y:S01]  /*6680*/  PLOP3.LUT P0, PT, PT, PT, UP0, 0x80, 0x8 ;  /* 0x000000000008781c */ /* 0x000fe20003f0f008 */
[----:B------:R-:W-:Y:S01]  /*6690*/  @!UPT UIADD3 URZ, UPT, UPT, URZ, URZ, URZ ;  /* 0x000000fffffff290 */ /* 0x000fe2000fffe0ff */
[----:B------:R-:W-:Y:S11]  /*66a0*/  BRA.U !UP1, `(.L_x_112) ;  /* 0x00000001093c7547 */ /* 0x000ff6000b800000 */
[----:B------:R-:W-:Y:S01]  /*66b0*/  UISETP.NE.U32.AND UP0, UPT, UR56, URZ, UPT ;  /* 0x000000ff3800728c */ /* 0x000fe2000bf05070 */
[----:B-1----:R-:W-:Y:S01]  /*66c0*/  HFMA2 R0, -RZ, RZ, 0, 5.9604644775390625e-08 ;  /* 0x00000001ff007431 */ /* 0x002fe200000001ff */
[----:B------:R-:W1:Y:S01]  /*66d0*/  LDCU.64 UR8, c[0x0][0x358] ;  /* 0x00006b00ff0877ac */ /* 0x000e620008000a00 */
[----:B------:R-:W-:Y:S01]  /*66e0*/  IMAD.MOV.U32 R52, RZ, RZ, 0x1 ;  /* 0x00000001ff347424 */ /* 0x000fe200078e00ff */
[----:B------:R-:W-:Y:S06]  /*66f0*/  UISETP.NE.AND.EX UP0, UPT, UR57, URZ, UPT, UP0 ;  /* 0x000000ff3900728c */ /* 0x000fec000bf05300 */
        /* <DEDUP_REMOVED lines=9> */
[----:B--23--:R-:W-:Y:S02]  /*6790*/  @!P3 IMAD.U32 R27, RZ, RZ, UR4 ;  /* 0x00000004ff1bbe24 */ /* 0x00cfe4000f8e00ff */
.L_x_112:
[----:B------:R-:W-:Y:S05]  /*67a0*/  @!P4 BRA `(.L_x_113) ;  /* 0x000000000024c947 */ /* 0x000fea0003800000 */
[----:B------:R-:W-:Y:S01]  /*67b0*/  ISETP.NE.U32.AND P3, PT, R48, RZ, PT ;  /* 0x000000ff3000720c */ /* 0x000fe20003f65070 */
[----:B------:R-:W2:Y:S03]  /*67c0*/  LDCU.64 UR4, c[0x0][0x358] ;  /* 0x00006b00ff0477ac */ /* 0x000ea60008000a00 */
[----:B------:R-:W-:Y:S11]  /*67d0*/  ISETP.NE.AND.EX P3, PT, R49, RZ, PT, P3 ;  /* 0x000000ff3100720c */ /* 0x000ff60003f65330 */
[----:B------:R-:W-:Y:S02]  /*67e0*/  @!UPT UIADD3 URZ, UPT, UPT, URZ, URZ, URZ ;  /* 0x000000fffffff290 */ /* 0x000fe4000fffe0ff */
[----:B------:R-:W3:Y:S01]  /*67f0*/  @P3 LDC.64 R2, c[0x0][0x8a8] ;  /* 0x00022a00ff023b82 */ /* 0x000ee20000000a00 */
[----:B-1----:R-:W-:Y:S04]  /*6800*/  @P3 IMAD R0, R50, UR36, RZ ;  /* 0x0000002432003c24 */ /* 0x002fe8000f8e02ff */
[----:B---3--:R-:W-:Y:S05]  /*6810*/  @P3 IMAD.WIDE R2, R0, 0x4, R2 ;  /* 0x0000000400023825 */ /* 0x008fea00078e0202 */
[----:B--2--5:R2:W5:Y:S02]  /*6820*/  @P3 LDG.E R24, desc[UR4][R2.64] ;  /* 0x0000000402183981 */ /* 0x024564000c1e1900 */
[----:B--2---:R-:W3:Y:S02]  /*6830*/  @!P3 LDC R24, c[0x0][0x8a0] ;  /* 0x00022800ff18bb82 */ /* 0x004ee40000000800 */
.L_x_113:
[----:B-----5:R-:W-:Y:S01]  /*6840*/  FSETP.NEU.AND P3, PT, R27, RZ, PT ;  /* 0x000000ff1b00720b */ /* 0x020fe20003f6d000 */
[----:B------:R-:W-:Y:S01]  /*6850*/  BSSY B1, `(.L_x_114) ;  /* 0x0000039000017945 */ /* 0x000fe20003800000 */
[----:B------:R-:W-:Y:S01]  /*6860*/  SEL R3, RZ, 0xffffffff, P2 ;  /* 0xffffffffff037807 */ /* 0x000fe20001000000 */
[----:B------:R-:W-:Y:S01]  /*6870*/  IMAD.MOV.U32 R72, RZ, RZ, 0x1 ;  /* 0x00000001ff487424 */ /* 0x000fe200078e00ff */
[----:B------:R-:W-:Y:S01]  /*6880*/  @P1 LOP3.LUT P2, RZ, R52, 0xff, RZ, 0xc0, !PT ;  /* 0x000000ff34ff1812 */ /* 0x000fe2000784c0ff */
[C---:B------:R-:W-:Y:S01]  /*6890*/  IMAD R25, R22.reuse, 0x40, R23 ;  /* 0x0000004016197824 */ /* 0x040fe200078e0217 */
[----:B-1----:R-:W-:Y:S01]  /*68a0*/  @P1 SEL R0, RZ, 0xffffffff, P3 ;  /* 0xffffffffff001807 */ /* 0x002fe20001800000 */
[----:B------:R-:W-:Y:S01]  /*68b0*/  IMAD R60, R67, -0x10, R65 ;  /* 0xfffffff0433c7824 */ /* 0x000fe200078e0241 */
[----:B------:R-:W-:Y:S01]  /*68c0*/  LOP3.LUT R63, R63, 0x1, RZ, 0x3c, !PT ;  /* 0x000000013f3f7812 */ /* 0x000fe200078e3cff */
[----:B------:R-:W-:Y:S01]  /*68d0*/  IMAD.MOV.U32 R71, RZ, RZ, RZ ;  /* 0x000000ffff477224 */ /* 0x000fe200078e00ff */
[C---:B------:R-:W-:Y:S02]  /*68e0*/  @P0 SEL R0, R3.reuse, R0, !P2 ;  /* 0x0000000003000207 */ /* 0x040fe40005000000 */
[----:B------:R-:W-:Y:S02]  /*68f0*/  CS2R R38, SRZ ;  /* 0x0000000000267805 */ /* 0x000fe4000001ff00 */
[----:B------:R-:W-:Y:S02]  /*6900*/  LEA R70, R22, UR44, 0x3 ;  /* 0x0000002c16467c11 */ /* 0x000fe4000f8e18ff */
[----:B------:R-:W-:Y:S02]  /*6910*/  CS2R R36, SRZ ;  /* 0x0000000000247805 */ /* 0x000fe4000001ff00 */
[----:B------:R-:W-:Y:S02]  /*6920*/  @P1 LOP3.LUT R0, R0, 0x1, RZ, 0xc0, !PT ;  /* 0x0000000100001812 */ /* 0x000fe400078ec0ff */
[----:B------:R-:W-:Y:S02]  /*6930*/  CS2R R34, SRZ ;  /* 0x0000000000227805 */ /* 0x000fe4000001ff00 */
[----:B------:R-:W-:Y:S02]  /*6940*/  PLOP3.LUT P2, PT, PT, PT, UP1, 0x80, 0x8 ;  /* 0x000000000008781c */ /* 0x000fe40003f4f018 */
[----:B------:R-:W-:Y:S02]  /*6950*/  CS2R R32, SRZ ;  /* 0x0000000000207805 */ /* 0x000fe4000001ff00 */
[----:B------:R-:W-:Y:S02]  /*6960*/  ISETP.NE.U32.OR P5, PT, R0, 0x1, !P1 ;  /* 0x000000010000780c */ /* 0x000fe40004fa5470 */
[----:B------:R-:W-:Y:S02]  /*6970*/  CS2R R42, SRZ ;  /* 0x00000000002a7805 */ /* 0x000fe4000001ff00 */
[----:B------:R-:W-:Y:S02]  /*6980*/  LOP3.LUT P4, R58, R52, 0xff, RZ, 0xc0, !PT ;  /* 0x000000ff343a7812 */ /* 0x000fe4000788c0ff */
[----:B------:R-:W-:Y:S02]  /*6990*/  CS2R R40, SRZ ;  /* 0x0000000000287805 */ /* 0x000fe4000001ff00 */
[----:B------:R-:W-:Y:S02]  /*69a0*/  SEL R2, RZ, 0xffffffff, P3 ;  /* 0xffffffffff027807 */ /* 0x000fe40001800000 */
[----:B------:R-:W-:Y:S02]  /*69b0*/  CS2R R46, SRZ ;  /* 0x00000000002e7805 */ /* 0x000fe4000001ff00 */
[----:B------:R-:W-:Y:S02]  /*69c0*/  P2R R69, PR, RZ, 0x20 ;  /* 0x00000020ff457803 */ /* 0x000fe40000000000 */
[----:B------:R-:W-:Y:S02]  /*69d0*/  CS2R R44, SRZ ;  /* 0x00000000002c7805 */ /* 0x000fe4000001ff00 */
[----:B------:R-:W-:Y:S02]  /*69e0*/  @P2 SEL R2, R3, R2, !P4 ;  /* 0x0000000203022207 */ /* 0x000fe40006000000 */
[----:B------:R-:W-:Y:S02]  /*69f0*/  @P5 SHF.L.U32 R0, R63, 0x1f, RZ ;  /* 0x0000001f3f005819 */ /* 0x000fe400000006ff */
[----:B------:R-:W-:Y:S02]  /*6a00*/  LOP3.LUT R2, R2, 0x1, RZ, 0xc0, !PT ;  /* 0x0000000102027812 */ /* 0x000fe400078ec0ff */
[----:B------:R1:W2:Y:S02]  /*6a10*/  @P5 SYNCS.PHASECHK.TRANS64.TRYWAIT P1, [UR44+0x90], R0 ;  /* 0x00009000ff0055a7 */ /* 0x0002a4000802112c */
[----:B------:R-:W-:Y:S04]  /*6a20*/  ISETP.NE.U32.AND P2, PT, R2, 0x1, PT ;  /* 0x000000010200780c */ /* 0x000fe80003f45070 */
[----:B------:R-:W-:Y:S02]  /*6a30*/  P2R R73, PR, RZ, 0x4 ;  /* 0x00000004ff497803 */ /* 0x000fe40000000000 */
[----:B-1----:R-:W-:Y:S04]  /*6a40*/  SHF.L.U32 R0, R62, 0x1f, RZ ;  /* 0x0000001f3e007819 */ /* 0x002fe800000006ff */
[----:B------:R1:W4:Y:S01]  /*6a50*/  SYNCS.PHASECHK.TRANS64.TRYWAIT P0, [R70+URZ+0x100], R0 ;  /* 0x00010000460075a7 */ /* 0x00032200080011ff */
[----:B--2---:R-:W-:Y:S01]  /*6a60*/  @P5 SEL R72, RZ, 0x1, !P1 ;  /* 0x00000001ff485807 */ /* 0x004fe20004800000 */
[----:B-1----:R-:W-:Y:S06]  /*6a70*/  @!P5 BRA `(.L_x_115) ;  /* 0x000000000058d947 */ /* 0x002fec0003800000 */
[----:B------:R-:W-:Y:S01]  /*6a80*/  IMAD.MOV.U32 R39, RZ, RZ, RZ ;  /* 0x000000ffff277224 */ /* 0x000fe200078e00ff */
[----:B------:R-:W-:Y:S01]  /*6a90*/  ISETP.NE.AND P1, PT, R72, RZ, PT ;  /* 0x000000ff4800720c */ /* 0x000fe20003f25270 */
[----:B------:R-:W-:Y:S01]  /*6aa0*/  BSSY B0, `(.L_x_116) ;  /* 0x000000c000007945 */ /* 0x000fe20003800000 */
[----:B------:R-:W-:Y:S02]  /*6ab0*/  CS2R R46, SRZ ;  /* 0x00000000002e7805 */ /* 0x000fe4000001ff00 */
[----:B------:R-:W-:Y:S02]  /*6ac0*/  CS2R R44, SRZ ;  /* 0x00000000002c7805 */ /* 0x000fe4000001ff00 */
[----:B------:R-:W-:Y:S02]  /*6ad0*/  CS2R R42, SRZ ;  /* 0x00000000002a7805 */ /* 0x000fe4000001ff00 */
[----:B------:R-:W-:Y:S02]  /*6ae0*/  CS2R R40, SRZ ;  /* 0x0000000000287805 */ /* 0x000fe4000001ff00 */
[----:B------:R-:W-:Y:S02]  /*6af0*/  CS2R R34, SRZ ;  /* 0x0000000000227805 */ /* 0x000fe4000001ff00 */
[----:B------:R-:W-:Y:S02]  /*6b00*/  CS2R R32, SRZ ;  /* 0x0000000000207805 */ /* 0x000fe4000001ff00 */
[----:B------:R-:W-:Y:S01]  /*6b10*/  CS2R R36, SRZ ;  /* 0x0000000000247805 */ /* 0x000fe2000001ff00 */
[----:B------:R-:W-:Y:S06]  /*6b20*/  @P1 BRA `(.L_x_117) ;  /* 0x00000000000c1947 */ /* 0x000fec0003800000 */
[----:B------:R-:W-:Y:S04]  /*6b30*/  SHF.L.U32 R3, R63, 0x1f, RZ ;  /* 0x0000001f3f037819 */ /* 0x000fe800000006ff */
[----:B------:R-:W1:Y:S02]  /*6b40*/  SYNCS.PHASECHK.TRANS64.TRYWAIT P1, [UR44+0x90], R3 ;  /* 0x00009003ff0075a7 */ /* 0x000e64000802112c */
[----:B-1----:R-:W-:Y:S05]  /*6b50*/  @!P1 BRA `(.L_x_118) ;  /* 0x0000003400409947 */ /* 0x002fea0003800000 */
.L_x_117:
[----:B------:R-:W-:Y:S05]  /*6b60*/  BSYNC B0 ;  /* 0x0000000000007941 */ /* 0x000fea0003800000 */
.L_x_116:
[----:B------:R-:W-:Y:S01]  /*6b70*/  ISETP.NE.AND P1, PT, R73, RZ, PT ;  /* 0x000000ff4900720c */ /* 0x000fe20003f25270 */
[----:B------:R-:W-:Y:S11]  /*6b80*/  HFMA2 R71, -RZ, RZ, 0, 5.9604644775390625e-08 ;  /* 0x00000001ff477431 */ /* 0x000ff600000001ff */
[----:B------:R-:W-:Y:S01]  /*6b90*/  @!UPT UIADD3 URZ, UPT, UPT, URZ, URZ, URZ ;  /* 0x000000fffffff290 */ /* 0x000fe2000fffe0ff */
[----:B------:R2:W1:Y:S04]  /*6ba0*/  @P1 LDS.128 R44, [R66] ;  /* 0x00000000422c1984 */ /* 0x0004680000000c00 */
[----:B------:R2:W1:Y:S04]  /*6bb0*/  @P1 LDS.128 R40, [R65+0x10] ;  /* 0x0000100041281984 */ /* 0x0004680000000c00 */
[----:B------:R2:W1:Y:S04]  /*6bc0*/  @P1 LDS.128 R32, [R64+0x20] ;  /* 0x0000200040201984 */ /* 0x0004680000000c00 */
[----:B------:R2:W1:Y:S02]  /*6bd0*/  @P1 LDS.128 R36, [R60+0x30] ;  /* 0x000030003c241984 */ /* 0x0004640000000c00 */
.L_x_115:
[----:B------:R-:W-:Y:S05]  /*6be0*/  BSYNC B1 ;  /* 0x0000000000017941 */ /* 0x000fea0003800000 */
.L_x_114:
[----:B-1----:R-:W-:Y:S04]  /*6bf0*/  SHF.R.U32.HI R2, RZ, 0x15, R25 ;  /* 0x00000015ff027819 */ /* 0x002fe80000011619 */
[----:B------:R-:W-:Y:S01]  /*6c00*/  LOP3.LUT P1, RZ, R2, 0x3, R53, 0x48, !PT ;  /* 0x0000000302ff7812 */ /* 0x000fe20007824835 */
[----:B------:R-:W-:Y:S01]  /*6c10*/  @!UPT UIADD3 URZ, UPT, UPT, URZ, URZ, URZ ;  /* 0x000000fffffff290 */ /* 0x000fe2000fffe0ff */
[----:B----4-:R-:W-:Y:S11]  /*6c20*/  @P0 BRA `(.L_x_119) ;  /* 0x0000000000080947 */ /* 0x010ff60003800000 */
[----:B------:R-:W1:Y:S02]  /*6c30*/  SYNCS.PHASECHK.TRANS64.TRYWAIT P0, [R70+URZ+0x100], R0 ;  /* 0x00010000460075a7 */ /* 0x000e6400080011ff */
[----:B-1----:R-:W-:Y:S05]  /*6c40*/  @!P0 BRA `(.L_x_120) ;  /* 0x00000034001c8947 */ /* 0x002fea0003800000 */
.L_x_119:
[----:B------:R-:W-:Y:S05]  /*6c50*/  @!P1 BRA `(.L_x_121) ;  /* 0x0000000000409947 */ /* 0x000fea0003800000 */
[----:B------:R-:W4:Y:S01]  /*6c60*/  LDCU.64 UR8, c[0x4][0x70] ;  /* 0x01000e00ff0877ac */ /* 0x000f220008000a00 */
[----:B------:R-:W-:Y:S01]  /*6c70*/  MOV R3, 0x0 ;  /* 0x0000000000037802 */ /* 0x000fe20000000f00 */
[----:B------:R-:W-:Y:S02]  /*6c80*/  HFMA2 R12, -RZ, RZ, 0, 5.9604644775390625e-08 ;  /* 0x00000001ff0c7431 */ /* 0x000fe400000001ff */
[----:B------:R-:W-:Y:S02]  /*6c90*/  IMAD.MOV.U32 R8, RZ, RZ, 0x192 ;  /* 0x00000192ff087424 */ /* 0x000fe400078e00ff */
[----:B------:R-:W-:Y:S01]  /*6ca0*/  IMAD.MOV.U32 R13, RZ, RZ, RZ ;  /* 0x000000ffff0d7224 */ /* 0x000fe200078e00ff */
[----:B------:R-:W5:Y:S01]  /*6cb0*/  LDCU.64 UR6, c[0x4][0x78] ;  /* 0x01000f00ff0677ac */ /* 0x000f620008000a00 */
[----:B------:R-:W1:Y:S01]  /*6cc0*/  LDC.64 R2, c[0x4][R3] ;  /* 0x0100000003027b82 */ /* 0x000e620000000a00 */
[----:B------:R-:W2:Y:S01]  /*6cd0*/  LDCU.64 UR4, c[0x4][0x10] ;  /* 0x01000200ff0477ac */ /* 0x000ea20008000a00 */
[----:B----4-:R-:W-:Y:S01]  /*6ce0*/  MOV R5, UR9 ;  /* 0x0000000900057c02 */ /* 0x010fe20008000f00 */
[----:B------:R-:W-:Y:S01]  /*6cf0*/  IMAD.U32 R4, RZ, RZ, UR8 ;  /* 0x00000008ff047e24 */ /* 0x000fe2000f8e00ff */
[----:B-----5:R-:W-:Y:S01]  /*6d00*/  MOV R7, UR7 ;  /* 0x0000000700077c02 */ /* 0x020fe20008000f00 */
[----:B------:R-:W-:Y:S01]  /*6d10*/  IMAD.U32 R6, RZ, RZ, UR6 ;  /* 0x00000006ff067e24 */ /* 0x000fe2000f8e00ff */
[----:B--2---:R-:W-:Y:S01]  /*6d20*/  MOV R11, UR5 ;  /* 0x00000005000b7c02 */ /* 0x004fe20008000f00 */
[----:B------:R-:W-:Y:S02]  /*6d30*/  IMAD.U32 R10, RZ, RZ, UR4 ;  /* 0x00000004ff0a7e24 */ /* 0x000fe4000f8e00ff */
[----:B------:R-:W-:Y:S07]  /*6d40*/  LEPC R20, `(.L_x_121) ;  /* 0x000000001014794e */ /* 0x000fee0000000000 */
[----:B-1-3--:R-:W-:Y:S05]  /*6d50*/  CALL.ABS.NOINC R2 ;  /* 0x0000000002007343 */ /* 0x00afea0003c00000 */
.L_x_121:
[----:B------:R-:W-:Y:S01]  /*6d60*/  LOP3.LUT R20, R44, 0xffffe000, RZ, 0xc0, !PT ;  /* 0xffffe0002c147812 */ /* 0x000fe200078ec0ff */
[----:B------:R-:W-:Y:S05]  /*6d70*/  WARPSYNC.ALL ;  /* 0x0000000000007948 */ /* 0x000fea0003800000 */
[----:B------:R-:W-:Y:S01]  /*6d80*/  R2UR UR4, R25 ;  /* 0x00000000190472ca */ /* 0x000fe200000e0000 */
[----:B------:R-:W-:Y:S01]  /*6d90*/  BSSY.RECONVERGENT B0, `(.L_x_122) ;  /* 0x0000058000007945 */ /* 0x000fe20003800200 */
[----:B------:R-:W-:Y:S11]  /*6da0*/  ISETP.NE.AND P0, PT, R68, RZ, PT ;  /* 0x000000ff4400720c */ /* 0x000ff60003f05270 */
[----:B------:R-:W1:Y:S02]  /*6db0*/  LDTM.x16 R4, tmem[UR4] ;  /* 0x00000004000479ee */ /* 0x000e640008240000 */
[C---:B-1-3--:R-:W-:Y:S01]  /*6dc0*/  FMUL R0, R24.reuse, R4 ;  /* 0x0000000418007220 */ /* 0x04afe20000400000 */
[C---:B------:R-:W-:Y:S01]  /*6dd0*/  FMUL R2, R24.reuse, R5 ;  /* 0x0000000518027220 */ /* 0x040fe20000400000 */
[C---:B------:R-:W-:Y:S01]  /*6de0*/  FMUL R4, R24.reuse, R8 ;  /* 0x0000000818047220 */ /* 0x040fe20000400000 */
[C---:B------:R-:W-:Y:S01]  /*6df0*/  FMUL R5, R24.reuse, R9 ;  /* 0x0000000918057220 */ /* 0x040fe20000400000 */
[C---:B------:R-:W-:Y:S01]  /*6e00*/  FMUL R8, R24.reuse, R12 ;  /* 0x0000000c18087220 */ /* 0x040fe20000400000 */
[C---:B------:R-:W-:Y:S01]  /*6e10*/  FMUL R9, R24.reuse, R13 ;  /* 0x0000000d18097220 */ /* 0x040fe20000400000 */
[C---:B------:R-:W-:Y:S01]  /*6e20*/  FMUL R12, R24.reuse, R16 ;  /* 0x00000010180c7220 */ /* 0x040fe20000400000 */
[----:B------:R-:W-:Y:S01]  /*6e30*/  LOP3.LUT R16, R45, 0xffffe000, RZ, 0xc0, !PT ;  /* 0xffffe0002d107812 */ /* 0x000fe200078ec0ff */
[----:B------:R-:W-:Y:S01]  /*6e40*/  FMUL R13, R24, R17 ;  /* 0x00000011180d7220 */ /* 0x000fe20000400000 */
[----:B------:R-:W-:Y:S01]  /*6e50*/  LOP3.LUT R17, R46, 0xffffe000, RZ, 0xc0, !PT ;  /* 0xffffe0002e117812 */ /* 0x000fe200078ec0ff */
[----:B------:R-:W-:Y:S01]  /*6e60*/  FFMA R28, R27, R20, R0 ;  /* 0x000000141b1c7223 */ /* 0x000fe20000000000 */
[----:B------:R-:W-:Y:S01]  /*6e70*/  LOP3.LUT R0, R47, 0xffffe000, RZ, 0xc0, !PT ;  /* 0xffffe0002f007812 */ /* 0x000fe200078ec0ff */
[C---:B------:R-:W-:Y:S01]  /*6e80*/  FMUL R3, R24.reuse, R6 ;  /* 0x0000000618037220 */ /* 0x040fe20000400000 */
[C---:B------:R-:W-:Y:S01]  /*6e90*/  FMUL R6, R24.reuse, R10 ;  /* 0x0000000a18067220 */ /* 0x040fe20000400000 */
[C---:B------:R-:W-:Y:S01]  /*6ea0*/  FMUL R7, R24.reuse, R7 ;  /* 0x0000000718077220 */ /* 0x040fe20000400000 */
[----:B------:R-:W-:Y:S01]  /*6eb0*/  F2FP.TF32.F32.PACK_B R28, R28 ;  /* 0x0000001cff1c723e */ /* 0x000fe200024050ff */
[C---:B------:R-:W-:Y:S01]  /*6ec0*/  FMUL R10, R24.reuse, R14 ;  /* 0x0000000e180a7220 */ /* 0x040fe20000400000 */
[----:B------:R-:W-:Y:S01]  /*6ed0*/  FMUL R14, R24, R18 ;  /* 0x00000012180e7220 */ /* 0x000fe20000400000 */
[----:B------:R-:W-:Y:S01]  /*6ee0*/  LOP3.LUT R18, R40, 0xffffe000, RZ, 0xc0, !PT ;  /* 0xffffe00028127812 */ /* 0x000fe200078ec0ff */
[----:B------:R-:W-:Y:S01]  /*6ef0*/  FFMA R29, R27, R16, R2 ;  /* 0x000000101b1d7223 */ /* 0x000fe20000000002 */
[----:B------:R-:W-:Y:S01]  /*6f00*/  LOP3.LUT R2, R41, 0xffffe000, RZ, 0xc0, !PT ;  /* 0xffffe00029027812 */ /* 0x000fe200078ec0ff */
[----:B------:R-:W-:Y:S01]  /*6f10*/  FFMA R30, R27, R17, R3 ;  /* 0x000000111b1e7223 */ /* 0x000fe20000000003 */
[----:B------:R-:W-:Y:S01]  /*6f20*/  LOP3.LUT R3, R43, 0xffffe000, RZ, 0xc0, !PT ;  /* 0xffffe0002b037812 */ /* 0x000fe200078ec0ff */
[C---:B------:R-:W-:Y:S01]  /*6f30*/  FFMA R31, R27.reuse, R0, R7 ;  /* 0x000000001b1f7223 */ /* 0x040fe20000000007 */
[----:B------:R-:W-:Y:S01]  /*6f40*/  LOP3.LUT R0, R42, 0xffffe000, RZ, 0xc0, !PT ;  /* 0xffffe0002a007812 */ /* 0x000fe200078ec0ff */
[C---:B------:R-:W-:Y:S01]  /*6f50*/  FFMA R4, R27.reuse, R18, R4 ;  /* 0x000000121b047223 */ /* 0x040fe20000000004 */
[----:B------:R-:W-:Y:S01]  /*6f60*/  F2FP.TF32.F32.PACK_B R29, R29 ;  /* 0x0000001dff1d723e */ /* 0x000fe200024050ff */
[C---:B------:R-:W-:Y:S01]  /*6f70*/  FFMA R5, R27.reuse, R2, R5 ;  /* 0x000000021b057223 */ /* 0x040fe20000000005 */
[----:B------:R-:W-:Y:S01]  /*6f80*/  FMUL R11, R24, R11 ;  /* 0x0000000b180b7220 */ /* 0x000fe20000400000 */
[----:B------:R-:W-:Y:S01]  /*6f90*/  F2FP.TF32.F32.PACK_B R30, R30 ;  /* 0x0000001eff1e723e */ /* 0x000fe200024050ff */
[C---:B------:R-:W-:Y:S01]  /*6fa0*/  FFMA R6, R27.reuse, R0, R6 ;  /* 0x000000001b067223 */ /* 0x040fe20000000006 */
[----:B------:R-:W-:Y:S01]  /*6fb0*/  F2FP.TF32.F32.PACK_B R31, R31 ;  /* 0x0000001fff1f723e */ /* 0x000fe200024050ff */
[----:B------:R-:W-:Y:S01]  /*6fc0*/  FFMA R7, R27, R3, R11 ;  /* 0x000000031b077223 */ /* 0x000fe2000000000b */
[----:B------:R-:W-:Y:S01]  /*6fd0*/  LOP3.LUT R2, R32, 0xffffe000, RZ, 0xc0, !PT ;  /* 0xffffe00020027812 */ /* 0x000fe200078ec0ff */
[----:B------:R-:W-:Y:S01]  /*6fe0*/  FMUL R15, R24, R15 ;  /* 0x0000000f180f7220 */ /* 0x000fe20000400000 */
[----:B------:R-:W-:Y:S01]  /*6ff0*/  LOP3.LUT R16, R33, 0xffffe000, RZ, 0xc0, !PT ;  /* 0xffffe00021107812 */ /* 0x000fe200078ec0ff */
[----:B------:R1:W-:Y:S01]  /*7000*/  STS.128 [R66], R28 ;  /* 0x0000001c42007388 */ /* 0x0003e20000000c00 */
[----:B------:R-:W-:Y:S01]  /*7010*/  LOP3.LUT R0, R34, 0xffffe000, RZ, 0xc0, !PT ;  /* 0xffffe00022007812 */ /* 0x000fe200078ec0ff */
[----:B------:R-:W-:Y:S01]  /*7020*/  FFMA R8, R27, R2, R8 ;  /* 0x000000021b087223 */ /* 0x000fe20000000008 */
[----:B------:R-:W-:Y:S01]  /*7030*/  LOP3.LUT R2, R35, 0xffffe000, RZ, 0xc0, !PT ;  /* 0xffffe00023027812 */ /* 0x000fe200078ec0ff */
[C---:B------:R-:W-:Y:S01]  /*7040*/  FFMA R9, R27.reuse, R16, R9 ;  /* 0x000000101b097223 */ /* 0x040fe20000000009 */
[----:B------:R-:W-:Y:S01]  /*7050*/  F2FP.TF32.F32.PACK_B R4, R4 ;  /* 0x00000004ff04723e */ /* 0x000fe200024050ff */
[C---:B------:R-:W-:Y:S01]  /*7060*/  FFMA R10, R27.reuse, R0, R10 ;  /* 0x000000001b0a7223 */ /* 0x040fe2000000000a */
[----:B------:R-:W-:Y:S01]  /*7070*/  F2FP.TF32.F32.PACK_B R5, R5 ;  /* 0x00000005ff05723e */ /* 0x000fe200024050ff */
[----:B------:R-:W-:Y:S01]  /*7080*/  FFMA R11, R27, R2, R15 ;  /* 0x000000021b0b7223 */ /* 0x000fe2000000000f */
[----:B------:R-:W-:Y:S01]  /*7090*/  F2FP.TF32.F32.PACK_B R6, R6 ;  /* 0x00000006ff06723e */ /* 0x000fe200024050ff */
[----:B------:R-:W-:Y:S01]  /*70a0*/  FMUL R19, R24, R19 ;  /* 0x0000001318137220 */ /* 0x000fe20000400000 */
[----:B------:R-:W-:Y:S02]  /*70b0*/  F2FP.TF32.F32.PACK_B R7, R7 ;  /* 0x00000007ff07723e */ /* 0x000fe400024050ff */
[----:B------:R-:W-:Y:S02]  /*70c0*/  LOP3.LUT R3, R36, 0xffffe000, RZ, 0xc0, !PT ;  /* 0xffffe00024037812 */ /* 0x000fe400078ec0ff */
[----:B------:R-:W-:Y:S01]  /*70d0*/  LOP3.LUT R0, R37, 0xffffe000, RZ, 0xc0, !PT ;  /* 0xffffe00025007812 */ /* 0x000fe200078ec0ff */
[----:B------:R1:W-:Y:S01]  /*70e0*/  STS.128 [R65+0x10], R4 ;  /* 0x0000100441007388 */ /* 0x0003e20000000c00 */
        /* <DEDUP_REMOVED lines=8> */
[----:B------:R-:W-:Y:S02]  /*7170*/  F2FP.TF32.F32.PACK_B R10, R10 ;  /* 0x0000000aff0a723e */ /* 0x000fe400024050ff */
[----:B------:R-:W-:Y:S02]  /*7180*/  F2FP.TF32.F32.PACK_B R11, R11 ;  /* 0x0000000bff0b723e */ /* 0x000fe400024050ff */
[----:B------:R-:W-:Y:S02]  /*7190*/  F2FP.TF32.F32.PACK_B R12, R12 ;  /* 0x0000000cff0c723e */ /* 0x000fe400024050ff */
[----:B------:R-:W-:Y:S01]  /*71a0*/  F2FP.TF32.F32.PACK_B R13, R13 ;  /* 0x0000000dff0d723e */ /* 0x000fe200024050ff */
[----:B------:R1:W-:Y:S01]  /*71b0*/  STS.128 [R64+0x20], R8 ;  /* 0x0000200840007388 */ /* 0x0003e20000000c00 */
[----:B------:R-:W-:Y:S02]  /*71c0*/  F2FP.TF32.F32.PACK_B R14, R14 ;  /* 0x0000000eff0e723e */ /* 0x000fe400024050ff */
[----:B------:R-:W-:Y:S05]  /*71d0*/  F2FP.TF32.F32.PACK_B R15, R15 ;  /* 0x0000000fff0f723e */ /* 0x000fea00024050ff */
[----:B------:R1:W-:Y:S01]  /*71e0*/  STS.128 [R60+0x30], R12 ;  /* 0x0000300c3c007388 */ /* 0x0003e20000000c00 */
[----:B------:R-:W-:Y:S01]  /*71f0*/  @!PT LDS RZ, [RZ] ;  /* 0x00000000fffff984 */ /* 0x000fe20000000800 */
[----:B------:R-:W-:Y:S01]  /*7200*/  @!PT LDS RZ, [RZ] ;  /* 0x00000000fffff984 */ /* 0x000fe20000000800 */
[----:B------:R-:W-:Y:S01]  /*7210*/  @!PT LDS RZ, [RZ] ;  /* 0x00000000fffff984 */ /* 0x000fe20000000800 */
[----:B------:R-:W-:Y:S01]  /*7220*/  @!PT LDS RZ, [RZ] ;  /* 0x00000000fffff984 */ /* 0x000fe20000000800 */
[----:B------:R3:W-:Y:S07]  /*7230*/  MEMBAR.ALL.CTA ;  /* 0x0000000000007992 */ /* 0x0007ee0000008000 */
[----:B---3--:R-:W3:Y:S02]  /*7240*/  FENCE.VIEW.ASYNC.S ;  /* 0x00000000000073c6 */ /* 0x008ee40000000000 */
[----:B---3--:R-:W-:Y:S06]  /*7250*/  BAR.SYNC.DEFER_BLOCKING 0x1, 0x80 ;  /* 0x0042000000007b1d */ /* 0x008fec0000010000 */
[----:B------:R-:W-:Y:S05]  /*7260*/  @P0 BRA `(.L_x_123) ;  /* 0x0000000000280947 */ /* 0x000fea0003800000 */
[----:B------:R-:W3:Y:S01]  /*7270*/  LDCU.64 UR6, c[0x0][0x348] ;  /* 0x00006900ff0677ac */ /* 0x000ee20008000a00 */
[----:B------:R-:W-:Y:S01]  /*7280*/  UIADD3 UR4, UPT, UPT, UR44, 0x200, URZ ;  /* 0x000002002c047890 */ /* 0x000fe2000fffe0ff */
[----:B------:R-:W-:Y:S05]  /*7290*/  UMOV UR51, UR36 ;  /* 0x0000002400337c82 */ /* 0x000fea0008000000 */
[----:B------:R-:W-:Y:S04]  /*72a0*/  MOV R57, UR4 ;  /* 0x0000000400397c02 */ /* 0x000fe80008000f00 */
[----:B------:R-:W-:Y:S01]  /*72b0*/  R2UR UR48, R57 ;  /* 0x00000000393072ca */ /* 0x000fe200000e0000 */
[----:B---3--:R-:W-:Y:S04]  /*72c0*/  UIADD3 UR4, UP0, UPT, UR6, 0x680, URZ ;  /* 0x0000068006047890 */ /* 0x008fe8000ff1e0ff */
[----:B------:R-:W-:Y:S09]  /*72d0*/  UIADD3.X UR5, UPT, UPT, URZ, UR7, URZ, UP0, !UPT ;  /* 0x00000007ff057290 */ /* 0x000ff200087fe4ff */
[----:B------:R3:W-:Y:S01]  /*72e0*/  UTMASTG.3D [UR48], [UR4] ;  /* 0x00000030040073b5 */ /* 0x0007e20008010000 */
[----:B------:R0:W-:Y:S01]  /*72f0*/  UTMACMDFLUSH ;  /* 0x00000000000079b7 */ /* 0x0001e20000000000 */
[----:B---3--:R-:W-:Y:S04]  /*7300*/  DEPBAR.LE SB0, 0x1 ;  /* 0x000080400000791a */ /* 0x008fe80000000000 */
.L_x_123:
[----:B------:R-:W-:Y:S05]  /*7310*/  BSYNC.RECONVERGENT B0 ;  /* 0x0000000000007941 */ /* 0x000fea0003800200 */
.L_x_122:
[----:B------:R-:W-:Y:S01]  /*7320*/  BAR.SYNC.DEFER_BLOCKING 0x1, 0x80 ;  /* 0x0042000000007b1d */ /* 0x000fe20000010000 */
[----:B------:R-:W-:Y:S01]  /*7330*/  ISETP.NE.AND P1, PT, R69, RZ, PT ;  /* 0x000000ff4500720c */ /* 0x000fe20003f25270 */
[----:B------:R-:W-:Y:S01]  /*7340*/  UISETP.NE.AND UP0, UPT, UR47, URZ, UPT ;  /* 0x000000ff2f00728c */ /* 0x000fe2000bf05270 */
[----:B------:R-:W-:Y:S11]  /*7350*/  LEA R2, R71, UR44, 0x3 ;  /* 0x0000002c47027c11 */ /* 0x000ff6000f8e18ff */
[----:B-1----:R-:W-:Y:S01]  /*7360*/  @P1 SHF.L.U32 R4, R63, 0x1f, RZ ;  /* 0x0000001f3f041819 */ /* 0x002fe200000006ff */
[----:B------:R-:W-:Y:S06]  /*7370*/  BRA.U !UP0, `(.L_x_124) ;  /* 0x0000000108247547 */ /* 0x000fec000b800000 */
[----:B------:R-:W1:Y:S01]  /*7380*/  S2R R0, SR_CgaCtaId ;  /* 0x0000000000007919 */ /* 0x000e620000008800 */
[----:B------:R-:W-:Y:S01]  /*7390*/  IMAD.U32 R3, RZ, RZ, UR46 ;  /* 0x0000002eff037e24 */ /* 0x000fe2000f8e00ff */
[----:B------:R-:W-:Y:S04]  /*73a0*/  UIADD3 UR4, UPT, UPT, UR46, 0x1, URZ ;  /* 0x000000012e047890 */ /* 0x000fe8000fffe0ff */
[----:B------:R-:W-:Y:S01]  /*73b0*/  @P1 LEA R3, R3, UR44, 0x3 ;  /* 0x0000002c03031c11 */ /* 0x000fe2000f8e18ff */
[----:B------:R-:W-:Y:S04]  /*73c0*/  UISETP.NE.AND UP0, UPT, UR4, 0x4, UPT ;  /* 0x000000040400788c */ /* 0x000fe8000bf05270 */
[----:B------:R-:W-:Y:S01]  /*73d0*/  @P1 VIADD R3, R3, 0xb0 ;  /* 0x000000b003031836 */ /* 0x000fe20000000000 */
[----:B------:R-:W-:Y:S04]  /*73e0*/  USEL UR46, UR4, URZ, UP0 ;  /* 0x000000ff042e7287 */ /* 0x000fe80008000000 */
[----:B-1----:R-:W-:Y:S04]  /*73f0*/  @P1 PRMT R0, R0, 0x654, R3 ;  /* 0x0000065400001816 */ /* 0x002fe80000000003 */
[----:B------:R1:W-:Y:S04]  /*7400*/  @P1 SYNCS.ARRIVE.TRANS64.RED.A1T0 RZ, [R0+URZ], RZ ;  /* 0x000000ff00ff19a7 */ /* 0x0003e800081004ff */
.L_x_124:
[----:B------:R-:W3:Y:S01]  /*7410*/  @P1 SYNCS.PHASECHK.TRANS64.TRYWAIT P0, [R2+URZ+0x90], R4 ;  /* 0x00009004020015a7 */ /* 0x000ee200080011ff */
[----:B------:R-:W-:Y:S01]  /*7420*/  BSSY B1, `(.L_x_125) ;  /* 0x0000016000017945 */ /* 0x000fe20003800000 */
[----:B---3--:R-:W-:Y:S03]  /*7430*/  @P1 SEL R72, RZ, 0x1, !P0 ;  /* 0x00000001ff481807 */ /* 0x008fe60004000000 */
[----:B------:R-:W-:Y:S05]  /*7440*/  @!P1 BRA `(.L_x_126) ;  /* 0x00000000004c9947 */ /* 0x000fea0003800000 */
[----:B------:R-:W-:Y:S01]  /*7450*/  ISETP.NE.AND P0, PT, R72, RZ, PT ;  /* 0x000000ff4800720c */ /* 0x000fe20003f05270 */
[----:B------:R-:W-:Y:S01]  /*7460*/  BSSY B0, `(.L_x_127) ;  /* 0x000000b000007945 */ /* 0x000fe20003800000 */
[----:B------:R-:W-:Y:S11]  /*7470*/  ISETP.NE.AND P1, PT, R73, RZ, PT ;  /* 0x000000ff4900720c */ /* 0x000ff60003f25270 */
[----:B------:R-:W-:Y:S02]  /*7480*/  @!UPT UIADD3 URZ, UPT, UPT, URZ, URZ, URZ ;  /* 0x000000fffffff290 */ /* 0x000fe4000fffe0ff */
[C---:B------:R-:W-:Y:S01]  /*7490*/  @P1 IMAD R6, R71.reuse, 0x2000, R66 ;  /* 0x0000200047061824 */ /* 0x040fe200078e0242 */
[C---:B------:R-:W-:Y:S01]  /*74a0*/  @P1 LEA R4, R71.reuse, R64, 0xd ;  /* 0x0000004047041211 */ /* 0x040fe200078e68ff */
[C---:B------:R-:W-:Y:S02]  /*74b0*/  @P1 IMAD R5, R71.reuse, 0x2000, R65 ;  /* 0x0000200047051824 */ /* 0x040fe400078e0241 */
[----:B------:R-:W-:Y:S01]  /*74c0*/  @P1 IMAD R3, R71, 0x2000, R60 ;  /* 0x0000200047031824 */ /* 0x000fe200078e023c */
[----:B------:R-:W-:Y:S06]  /*74d0*/  @P0 BRA `(.L_x_128) ;  /* 0x00000000000c0947 */ /* 0x000fec0003800000 */
[----:B-1----:R-:W-:Y:S04]  /*74e0*/  SHF.L.U32 R0, R63, 0x1f, RZ ;  /* 0x0000001f3f007819 */ /* 0x002fe800000006ff */
[----:B------:R-:W1:Y:S02]  /*74f0*/  SYNCS.PHASECHK.TRANS64.TRYWAIT P0, [R2+URZ+0x90], R0 ;  /* 0x00009000020075a7 */ /* 0x000e6400080011ff */
[----:B-1----:R-:W-:Y:S05]  /*7500*/  @!P0 BRA `(.L_x_129) ;  /* 0x0000002c00008947 */ /* 0x002fea0003800000 */
.L_x_128:
[----:B------:R-:W-:Y:S05]  /*7510*/  BSYNC B0 ;  /* 0x0000000000007941 */ /* 0x000fea0003800000 */
.L_x_127:
[----:B------:R-:W-:Y:S02]  /*7520*/  ISETP.NE.AND P0, PT, R73, RZ, PT ;  /* 0x000000ff4900720c */ /* 0x000fe40003f05270 */
[----:B------:R-:W-:Y:S11]  /*7530*/  IADD3 R71, PT, PT, R71, 0x1, RZ ;  /* 0x0000000147477810 */ /* 0x000ff60007ffe0ff */
[----:B------:R3:W4:Y:S04]  /*7540*/  @P0 LDS.128 R44, [R6] ;  /* 0x00000000062c0984 */ /* 0x0007280000000c00 */
[----:B------:R3:W1:Y:S04]  /*7550*/  @P0 LDS.128 R40, [R5+0x10] ;  /* 0x0000100005280984 */ /* 0x0006680000000c00 */
[----:B------:R3:W1:Y:S04]  /*7560*/  @P0 LDS.128 R32, [R4+0x20] ;  /* 0x0000200004200984 */ /* 0x0006680000000c00 */
[----:B------:R3:W1:Y:S02]  /*7570*/  @P0 LDS.128 R36, [R3+0x30] ;  /* 0x0000300003240984 */ /* 0x0006640000000c00 */
.L_x_126:
[----:B------:R-:W-:Y:S05]  /*7580*/  BSYNC B1 ;  /* 0x0000000000017941 */ /* 0x000fea0003800000 */
.L_x_125:
[----:B-1----:R-:W-:Y:S05]  /*7590*/  VIADD R0, R25, 0x10 ;  /* 0x0000001019007836 */ /* 0x002fea0000000000 */
[----:B------:R-:W-:Y:S04]  /*75a0*/  SHF.R.U32.HI R0, RZ, 0x15, R0 ;  /* 0x00000015ff007819 */ /* 0x000fe80000011600 */
[----:B------:R-:W-:Y:S11]  /*75b0*/  LOP3.LUT P0, RZ, R0, 0x3, R53, 0x48, !PT ;  /* 0x0000000300ff7812 */ /* 0x000ff60007804835 */
[----:B------:R-:W-:Y:S02]  /*75c0*/  @!UPT UIADD3 URZ, UPT, UPT, URZ, URZ, URZ ;  /* 0x000000fffffff290 */ /* 0x000fe4000fffe0ff */
[----:B------:R-:W-:Y:S05]  /*75d0*/  @!P0 BRA `(.L_x_130) ;  /* 0x0000000000408947 */ /* 0x000fea0003800000 */
[----:B------:R-:W1:Y:S01]  /*75e0*/  LDCU.64 UR8, c[0x4][0x70] ;  /* 0x01000e00ff0877ac */ /* 0x000e620008000a00 */
[----:B---3--:R-:W-:Y:S01]  /*75f0*/  MOV R3, 0x0 ;  /* 0x0000000000037802 */ /* 0x008fe20000000f00 */
[----:B------:R-:W-:Y:S02]  /*7600*/  HFMA2 R12, -RZ, RZ, 0, 5.9604644775390625e-08 ;  /* 0x00000001ff0c7431 */ /* 0x000fe400000001ff */
[----:B------:R-:W-:Y:S02]  /*7610*/  IMAD.MOV.U32 R8, RZ, RZ, 0x192 ;  /* 0x00000192ff087424 */ /* 0x000fe400078e00ff */
[----:B------:R-:W-:Y:S01]  /*7620*/  IMAD.MOV.U32 R13, RZ, RZ, RZ ;  /* 0x000000ffff0d7224 */ /* 0x000fe200078e00ff */
[----:B------:R-:W3:Y:S01]  /*7630*/  LDCU.64 UR6, c[0x4][0x78] ;  /* 0x01000f00ff0677ac */ /* 0x000ee20008000a00 */
[----:B------:R-:W2:Y:S01]  /*7640*/  LDC.64 R2, c[0x4][R3] ;  /* 0x0100000003027b82 */ /* 0x000ea20000000a00 */
[----:B------:R-:W5:Y:S01]  /*7650*/  LDCU.64 UR4, c[0x4][0x10] ;  /* 0x01000200ff0477ac */ /* 0x000f620008000a00 */
[----:B-1----:R-:W-:Y:S01]  /*7660*/  MOV R5, UR9 ;  /* 0x0000000900057c02 */ /* 0x002fe20008000f00 */
[----:B------:R-:W-:Y:S01]  /*7670*/  IMAD.U32 R4, RZ, RZ, UR8 ;  /* 0x00000008ff047e24 */ /* 0x000fe2000f8e00ff */
[----:B---3--:R-:W-:Y:S01]  /*7680*/  MOV R7, UR7 ;  /* 0x0000000700077c02 */ /* 0x008fe20008000f00 */
[----:B------:R-:W-:Y:S01]  /*7690*/  IMAD.U32 R6, RZ, RZ, UR6 ;  /* 0x00000006ff067e24 */ /* 0x000fe2000f8e00ff */
[----:B-----5:R-:W-:Y:S01]  /*76a0*/  MOV R11, UR5 ;  /* 0x00000005000b7c02 */ /* 0x020fe20008000f00 */
[----:B------:R-:W-:Y:S02]  /*76b0*/  IMAD.U32 R10, RZ, RZ, UR4 ;  /* 0x00000004ff0a7e24 */ /* 0x000fe4000f8e00ff */
[----:B------:R-:W-:Y:S07]  /*76c0*/  LEPC R20, `(.L_x_130) ;  /* 0x000000001014794e */ /* 0x000fee0000000000 */
[----:B--2-4-:R-:W-:Y:S05]  /*76d0*/  CALL.ABS.NOINC R2 ;  /* 0x0000000002007343 */ /* 0x014fea0003c00000 */
.L_x_130:
[----:B---34-:R-:W-:Y:S01]  /*76e0*/  LOP3.LUT R3, R44, 0xffffe000, RZ, 0xc0, !PT ;  /* 0xffffe0002c037812 */ /* 0x018fe200078ec0ff */
[----:B------:R-:W-:Y:S05]  /*76f0*/  WARPSYNC.ALL ;  /* 0x0000000000007948 */ /* 0x000fea0003800000 */
[----:B------:R-:W-:Y:S01]  /*7700*/  R2UR UR4, R25 ;  /* 0x00000000190472ca */ /* 0x000fe200000e0000 */
[----:B------:R-:W1:Y:S01]  /*7710*/  S2R R74, SR_CgaCtaId ;  /* 0x00000000004a7919 */ /* 0x000e620000008800 */
[----:B------:R-:W-:Y:S01]  /*7720*/  LOP3.LUT R20, R40, 0xffffe000, RZ, 0xc0, !PT ;  /* 0xffffe00028147812 */ /* 0x000fe200078ec0ff */
[----:B------:R-:W-:Y:S01]  /*7730*/  BSSY.RECONVERGENT B0, `(.L_x_131) ;  /* 0x000005e000007945 */ /* 0x000fe20003800200 */
[----:B------:R-:W-:Y:S02]  /*7740*/  ISETP.NE.AND P6, PT, R69, RZ, PT ;  /* 0x000000ff4500720c */ /* 0x000fe40003fc5270 */
[----:B------:R-:W-:Y:S07]  /*7750*/  ISETP.NE.AND P0, PT, R68, RZ, PT ;  /* 0x000000ff4400720c */ /* 0x000fee0003f05270 */
[----:B------:R-:W3:Y:S02]  /*7760*/  LDTM.x16 R4, tmem[UR4+0x10] ;  /* 0x00001004000479ee */ /* 0x000ee40008240000 */
[C---:B---3--:R-:W-:Y:S01]  /*7770*/  FMUL R0, R24.reuse, R4 ;  /* 0x0000000418007220 */ /* 0x048fe20000400000 */
[----:B------:R-:W-:Y:S01]  /*7780*/  LOP3.LUT R4, R45, 0xffffe000, RZ, 0xc0, !PT ;  /* 0xffffe0002d047812 */ /* 0x000fe200078ec0ff */
[C---:B------:R-:W-:Y:S01]  /*7790*/  FMUL R2, R24.reuse, R5 ;  /* 0x0000000518027220 */ /* 0x040fe20000400000 */
[----:B------:R-:W-:Y:S01]  /*77a0*/  FMUL R5, R24, R12 ;  /* 0x0000000c18057220 */ /* 0x000fe20000400000 */
[C---:B------:R-:W-:Y:S01]  /*77b0*/  FFMA R28, R27.reuse, R3, R0 ;  /* 0x000000031b1c7223 */ /* 0x040fe20000000000 */
[----:B------:R-:W-:Y:S01]  /*77c0*/  LOP3.LUT R3, R46, 0xffffe000, RZ, 0xc0, !PT ;  /* 0xffffe0002e037812 */ /* 0x000fe200078ec0ff */
[----:B------:R-:W-:Y:S01]  /*77d0*/  FFMA R29, R27, R4, R2 ;  /* 0x000000041b1d7223 */ /* 0x000fe20000000002 */
[----:B------:R-:W-:Y:S01]  /*77e0*/  LOP3.LUT R4, R47, 0xffffe000, RZ, 0xc0, !PT ;  /* 0xffffe0002f047812 */ /* 0x000fe200078ec0ff */
[C---:B------:R-:W-:Y:S01]  /*77f0*/  FMUL R0, R24.reuse, R6 ;  /* 0x0000000618007220 */ /* 0x040fe20000400000 */
[----:B------:R-:W-:Y:S01]  /*7800*/  F2FP.TF32.F32.PACK_B R28, R28 ;  /* 0x0000001cff1c723e */ /* 0x000fe200024050ff */
[C---:B------:R-:W-:Y:S01]  /*7810*/  FMUL R2, R24.reuse, R7 ;  /* 0x0000000718027220 */ /* 0x040fe20000400000 */
[----:B------:R-:W-:Y:S01]  /*7820*/  F2FP.TF32.F32.PACK_B R29, R29 ;  /* 0x0000001dff1d723e */ /* 0x000fe200024050ff */
[C---:B------:R-:W-:Y:S01]  /*7830*/  FFMA R30, R27.reuse, R3, R0 ;  /* 0x000000031b1e7223 */ /* 0x040fe20000000000 */
[C---:B------:R-:W-:Y:S01]  /*7840*/  FMUL R0, R24.reuse, R8 ;  /* 0x0000000818007220 */ /* 0x040fe20000400000 */
[----:B------:R-:W-:Y:S01]  /*7850*/  FFMA R31, R27, R4, R2 ;  /* 0x000000041b1f7223 */ /* 0x000fe20000000002 */
[C---:B------:R-:W-:Y:S01]  /*7860*/  FMUL R6, R24.reuse, R13 ;  /* 0x0000000d18067220 */ /* 0x040fe20000400000 */
[----:B------:R-:W-:Y:S01]  /*7870*/  LOP3.LUT R13, R41, 0xffffe000, RZ, 0xc0, !PT ;  /* 0xffffe000290d7812 */ /* 0x000fe200078ec0ff */
[C---:B------:R-:W-:Y:S01]  /*7880*/  FMUL R2, R24.reuse, R9 ;  /* 0x0000000918027220 */ /* 0x040fe20000400000 */
[----:B------:R-:W-:Y:S01]  /*7890*/  F2FP.TF32.F32.PACK_B R30, R30 ;  /* 0x0000001eff1e723e */ /* 0x000fe200024050ff */
[----:B------:R-:W-:Y:S01]  /*78a0*/  FMUL R9, R24, R16 ;  /* 0x0000001018097220 */ /* 0x000fe20000400000 */
[----:B------:R-:W-:Y:S01]  /*78b0*/  F2FP.TF32.F32.PACK_B R31, R31 ;  /* 0x0000001fff1f723e */ /* 0x000fe200024050ff */
[----:B------:R-:W-:Y:S01]  /*78c0*/  FFMA R16, R27, R20, R0 ;  /* 0x000000141b107223 */ /* 0x000fe20000000000 */
[----:B------:R-:W-:Y:S01]  /*78d0*/  LOP3.LUT R0, R42, 0xffffe000, RZ, 0xc0, !PT ;  /* 0xffffe0002a007812 */ /* 0x000fe200078ec0ff */
[C---:B------:R-:W-:Y:S01]  /*78e0*/  FMUL R3, R24.reuse, R10 ;  /* 0x0000000a18037220 */ /* 0x040fe20000400000 */
[C---:B------:R-:W-:Y:S01]  /*78f0*/  FMUL R7, R24.reuse, R14 ;  /* 0x0000000e18077220 */ /* 0x040fe20000400000 */
[----:B------:R-:W-:Y:S01]  /*7900*/  LOP3.LUT R14, R43, 0xffffe000, RZ, 0xc0, !PT ;  /* 0xffffe0002b0e7812 */ /* 0x000fe200078ec0ff */
[----:B------:R-:W-:Y:S01]  /*7910*/  FMUL R10, R24, R17 ;  /* 0x00000011180a7220 */ /* 0x000fe20000400000 */
[----:B------:R-:W-:Y:S01]  /*7920*/  F2FP.TF32.F32.PACK_B R16, R16 ;  /* 0x00000010ff10723e */ /* 0x000fe200024050ff */
[----:B------:R-:W-:Y:S01]  /*7930*/  FFMA R17, R27, R13, R2 ;  /* 0x0000000d1b117223 */ /* 0x000fe20000000002 */
[----:B------:R-:W-:Y:S01]  /*7940*/  LOP3.LUT R2, R32, 0xffffe000, RZ, 0xc0, !PT ;  /* 0xffffe00020027812 */ /* 0x000fe200078ec0ff */
[----:B------:R-:W-:Y:S01]  /*7950*/  STS.128 [R66+0x2000], R28 ;  /* 0x0020001c42007388 */ /* 0x000fe20000000c00 */
[----:B------:R-:W-:Y:S01]  /*7960*/  LOP3.LUT R13, R39, 0xffffe000, RZ, 0xc0, !PT ;  /* 0xffffe000270d7812 */ /* 0x000fe200078ec0ff */
[C---:B------:R-:W-:Y:S01]  /*7970*/  FMUL R4, R24.reuse, R11 ;  /* 0x0000000b18047220 */ /* 0x040fe20000400000 */
[----:B------:R-:W-:Y:S01]  /*7980*/  F2FP.TF32.F32.PACK_B R17, R17 ;  /* 0x00000011ff11723e */ /* 0x000fe200024050ff */
[C---:B------:R-:W-:Y:S01]  /*7990*/  FMUL R11, R24.reuse, R18 ;  /* 0x00000012180b7220 */ /* 0x040fe20000400000 */
[----:B------:R-:W-:Y:S01]  /*79a0*/  FFMA R18, R27, R0, R3 ;  /* 0x000000001b127223 */ /* 0x000fe20000000003 */
[----:B------:R-:W-:Y:S01]  /*79b0*/  LOP3.LUT R0, R33, 0xffffe000, RZ, 0xc0, !PT ;  /* 0xffffe00021007812 */ /* 0x000fe200078ec0ff */
[----:B------:R-:W-:Y:S01]  /*79c0*/  FMUL R12, R24, R19 ;  /* 0x00000013180c7220 */ /* 0x000fe20000400000 */
[----:B------:R-:W-:Y:S01]  /*79d0*/  LOP3.LUT R3, R34, 0xffffe000, RZ, 0xc0, !PT ;  /* 0xffffe00022037812 */ /* 0x000fe200078ec0ff */
[C---:B------:R-:W-:Y:S01]  /*79e0*/  FFMA R19, R27.reuse, R14, R4 ;  /* 0x0000000e1b137223 */ /* 0x040fe20000000004 */
[----:B------:R-:W-:Y:S01]  /*79f0*/  FFMA R4, R27, R2, R5 ;  /* 0x000000021b047223 */ /* 0x000fe20000000005 */
[----:B------:R-:W-:Y:S01]  /*7a00*/  LOP3.LUT R2, R35, 0xffffe000, RZ, 0xc0, !PT ;  /* 0xffffe00023027812 */ /* 0x000fe200078ec0ff */
[----:B------:R-:W-:Y:S01]  /*7a10*/  FMUL R8, R24, R15 ;  /* 0x0000000f18087220 */ /* 0x000fe20000400000 */
[----:B------:R-:W-:Y:S01]  /*7a20*/  F2FP.TF32.F32.PACK_B R18, R18 ;  /* 0x00000012ff12723e */ /* 0x000fe200024050ff */
[C---:B------:R-:W-:Y:S01]  /*7a30*/  FFMA R5, R27.reuse, R0, R6 ;  /* 0x000000001b057223 */ /* 0x040fe20000000006 */
[----:B------:R-:W-:Y:S01]  /*7a40*/  F2FP.TF32.F32.PACK_B R19, R19 ;  /* 0x00000013ff13723e */ /* 0x000fe200024050ff */
[C---:B------:R-:W-:Y:S01]  /*7a50*/  FFMA R6, R27.reuse, R3, R7 ;  /* 0x000000031b067223 */ /* 0x040fe20000000007 */
[----:B------:R-:W-:Y:S01]  /*7a60*/  FFMA R7, R27, R2, R8 ;  /* 0x000000021b077223 */ /* 0x000fe20000000008 */
[----:B------:R-:W-:Y:S02]  /*7a70*/  LOP3.LUT R0, R36, 0xffffe000, RZ, 0xc0, !PT ;  /* 0xffffe00024007812 */ /* 0x000fe400078ec0ff */
[----:B------:R-:W-:Y:S01]  /*7a80*/  STS.128 [R65+0x2010], R16 ;  /* 0x0020101041007388 */ /* 0x000fe20000000c00 */
[----:B------:R-:W-:Y:S02]  /*7a90*/  LOP3.LUT R2, R37, 0xffffe000, RZ, 0xc0, !PT ;  /* 0xffffe00025027812 */ /* 0x000fe400078ec0ff */
[----:B------:R-:W-:Y:S01]  /*7aa0*/  LOP3.LUT R3, R38, 0xffffe000, RZ, 0xc0, !PT ;  /* 0xffffe00026037812 */ /* 0x000fe200078ec0ff */
[C---:B------:R-:W-:Y:S01]  /*7ab0*/  FFMA R8, R27.reuse, R0, R9 ;  /* 0x000000001b087223 */ /* 0x040fe20000000009 */
[----:B------:R-:W-:Y:S01]  /*7ac0*/  F2FP.TF32.F32.PACK_B R4, R4 ;  /* 0x00000004ff04723e */ /* 0x000fe200024050ff */
[C---:B------:R-:W-:Y:S01]  /*7ad0*/  FFMA R9, R27.reuse, R2, R10 ;  /* 0x000000021b097223 */ /* 0x040fe2000000000a */
[----:B------:R-:W-:Y:S01]  /*7ae0*/  F2FP.TF32.F32.PACK_B R5, R5 ;  /* 0x00000005ff05723e */ /* 0x000fe200024050ff */
[C---:B------:R-:W-:Y:S01]  /*7af0*/  FFMA R10, R27.reuse, R3, R11 ;  /* 0x000000031b0a7223 */ /* 0x040fe2000000000b */
[----:B------:R-:W-:Y:S01]  /*7b00*/  F2FP.TF32.F32.PACK_B R6, R6 ;  /* 0x00000006ff06723e */ /* 0x000fe200024050ff */
[----:B------:R-:W-:Y:S01]  /*7b10*/  FFMA R11, R27, R13, R12 ;  /* 0x0000000d1b0b7223 */ /* 0x000fe2000000000c */
[----:B------:R-:W-:Y:S01]  /*7b20*/  F2FP.TF32.F32.PACK_B R7, R7 ;  /* 0x00000007ff07723e */ /* 0x000fe200024050ff */
[----:B------:R-:W-:Y:S01]  /*7b30*/  IMAD.U32 R0, RZ, RZ, UR46 ;  /* 0x0000002eff007e24 */ /* 0x000fe2000f8e00ff */
[----:B------:R-:W-:Y:S02]  /*7b40*/  F2FP.TF32.F32.PACK_B R8, R8 ;  /* 0x00000008ff08723e */ /* 0x000fe400024050ff */
[----:B------:R-:W-:Y:S01]  /*7b50*/  F2FP.TF32.F32.PACK_B R9, R9 ;  /* 0x00000009ff09723e */ /* 0x000fe200024050ff */
[----:B------:R3:W-:Y:S01]  /*7b60*/  STS.128 [R64+0x2020], R4 ;  /* 0x0020200440007388 */ /* 0x0007e20000000c00 */
[----:B------:R-:W-:Y:S02]  /*7b70*/  F2FP.TF32.F32.PACK_B R10, R10 ;  /* 0x0000000aff0a723e */ /* 0x000fe400024050ff */
[----:B------:R-:W-:Y:S02]  /*7b80*/  F2FP.TF32.F32.PACK_B R11, R11 ;  /* 0x0000000bff0b723e */ /* 0x000fe400024050ff */
[----:B------:R-:W-:Y:S02]  /*7b90*/  @P6 LEA R0, R0, UR44, 0x3 ;  /* 0x0000002c00006c11 */ /* 0x000fe4000f8e18ff */
[----:B------:R-:W-:Y:S01]  /*7ba0*/  @P6 SHF.L.U32 R2, R63, 0x1f, RZ ;  /* 0x0000001f3f026819 */ /* 0x000fe200000006ff */
[----:B------:R4:W-:Y:S02]  /*7bb0*/  STS.128 [R60+0x2030], R8 ;  /* 0x002030083c007388 */ /* 0x0009e40000000c00 */
[----:B------:R-:W-:Y:S05]  /*7bc0*/  @P6 VIADD R0, R0, 0xb0 ;  /* 0x000000b000006836 */ /* 0x000fea0000000000 */
[----:B-1----:R-:W-:Y:S01]  /*7bd0*/  @P6 PRMT R0, R74, 0x654, R0 ;  /* 0x000006544a006816 */ /* 0x002fe20000000000 */
[----:B------:R-:W-:Y:S01]  /*7be0*/  @!PT LDS RZ, [RZ] ;  /* 0x00000000fffff984 */ /* 0x000fe20000000800 */
[----:B------:R-:W-:Y:S01]  /*7bf0*/  @!PT LDS RZ, [RZ] ;  /* 0x00000000fffff984 */ /* 0x000fe20000000800 */
[----:B------:R-:W-:Y:S01]  /*7c00*/  @!PT LDS RZ, [RZ] ;  /* 0x00000000fffff984 */ /* 0x000fe20000000800 */
[----:B------:R-:W-:Y:S01]  /*7c10*/  @!PT LDS RZ, [RZ] ;  /* 0x00000000fffff984 */ /* 0x000fe20000000800 */
[----:B------:R1:W-:Y:S06]  /*7c20*/  MEMBAR.ALL.CTA ;  /* 0x0000000000007992 */ /* 0x0003ec0000008000 */
[----:B-1----:R-:W1:Y:S01]  /*7c30*/  FENCE.VIEW.ASYNC.S ;  /* 0x00000000000073c6 */ /* 0x002e620000000000 */
[----:B---3--:R-:W-:Y:S01]  /*7c40*/  LEA R6, R71, UR44, 0x3 ;  /* 0x0000002c47067c11 */ /* 0x008fe2000f8e18ff */
[----:B-1----:R-:W-:Y:S06]  /*7c50*/  BAR.SYNC.DEFER_BLOCKING 0x1, 0x80 ;  /* 0x0042000000007b1d */ /* 0x002fec0000010000 */
[----:B------:R-:W-:Y:S05]  /*7c60*/  @P0 BRA `(.L_x_132) ;  /* 0x0000000000280947 */ /* 0x000fea0003800000 */
[----:B------:R-:W1:Y:S01]  /*7c70*/  LDCU.64 UR6, c[0x0][0x348] ;  /* 0x00006900ff0677ac */ /* 0x000e620008000a00 */
[----:B------:R-:W-:Y:S02]  /*7c80*/  UIADD3 UR9, UPT, UPT, UR49, 0x10, URZ ;  /* 0x0000001031097890 */ /* 0x000fe4000fffe0ff */
[----:B------:R-:W-:Y:S01]  /*7c90*/  UIADD3 UR8, UPT, UPT, UR44, 0x2200, URZ ;  /* 0x000022002c087890 */ /* 0x000fe2000fffe0ff */
[----:B------:R-:W-:Y:S01]  /*7ca0*/  UMOV UR10, UR50 ;  /* 0x00000032000a7c82 */ /* 0x000fe20008000000 */
[----:B------:R-:W-:Y:S01]  /*7cb0*/  UMOV UR11, UR36 ;  /* 0x00000024000b7c82 */ /* 0x000fe20008000000 */
[----:B-1----:R-:W-:Y:S04]  /*7cc0*/  UIADD3 UR4, UP0, UPT, UR6, 0x680, URZ ;  /* 0x0000068006047890 */ /* 0x002fe8000ff1e0ff */
[----:B------:R-:W-:Y:S09]  /*7cd0*/  UIADD3.X UR5, UPT, UPT, URZ, UR7, URZ, UP0, !UPT ;  /* 0x00000007ff057290 */ /* 0x000ff200087fe4ff */
[----:B------:R1:W-:Y:S01]  /*7ce0*/  UTMASTG.3D [UR8], [UR4] ;  /* 0x00000008040073b5 */ /* 0x0003e20008010000 */
[----:B------:R0:W-:Y:S01]  /*7cf0*/  UTMACMDFLUSH ;  /* 0x00000000000079b7 */ /* 0x0001e20000000000 */
[----:B-1----:R-:W-:Y:S04]  /*7d00*/  DEPBAR.LE SB0, 0x1 ;  /* 0x000080400000791a */ /* 0x002fe80000000000 */
.L_x_132:
[----:B------:R-:W-:Y:S05]  /*7d10*/  BSYNC.RECONVERGENT B0 ;  /* 0x0000000000007941 */ /* 0x000fea0003800200 */
.L_x_131:
[----:B------:R-:W-:Y:S01]  /*7d20*/  BAR.SYNC.DEFER_BLOCKING 0x1, 0x80 ;  /* 0x0042000000007b1d */ /* 0x000fe20000010000 */
[----:B------:R-:W-:Y:S04]  /*7d30*/  UIADD3 UR4, UPT, UPT, UR46, 0x1, URZ ;  /* 0x000000012e047890 */ /* 0x000fe8000fffe0ff */
[----:B------:R-:W-:Y:S04]  /*7d40*/  UISETP.NE.AND UP0, UPT, UR4, 0x4, UPT ;  /* 0x000000040400788c */ /* 0x000fe8000bf05270 */
[----:B------:R-:W-:Y:S01]  /*7d50*/  USEL UR45, UR4, URZ, UP0 ;  /* 0x000000ff042d7287 */ /* 0x000fe20008000000 */
[----:B------:R1:W-:Y:S01]  /*7d60*/  @P6 SYNCS.ARRIVE.TRANS64.RED.A1T0 RZ, [R0+URZ], RZ ;  /* 0x000000ff00ff69a7 */ /* 0x0003e200081004ff */
[----:B------:R-:W-:Y:S01]  /*7d70*/  BSSY B1, `(.L_x_133) ;  /* 0x0000017000017945 */ /* 0x000fe20003800000 */
[----:B------:R-:W3:Y:S02]  /*7d80*/  @P6 SYNCS.PHASECHK.TRANS64.TRYWAIT P0, [R6+URZ+0x90], R2 ;  /* 0x00009002060065a7 */ /* 0x000ee400080011ff */
[----:B---3--:R-:W-:Y:S01]  /*7d90*/  @P6 SEL R72, RZ, 0x1, !P0 ;  /* 0x00000001ff486807 */ /* 0x008fe20004000000 */
[----:B-1----:R-:W-:Y:S06]  /*7da0*/  @!P6 BRA `(.L_x_134) ;  /* 0x00000000004ce947 */ /* 0x002fec0003800000 */
        /* <DEDUP_REMOVED lines=9> */
[----:B------:R-:W-:Y:S04]  /*7e40*/  SHF.L.U32 R5, R63, 0x1f, RZ ;  /* 0x0000001f3f057819 */ /* 0x000fe800000006ff */
[----:B------:R-:W1:Y:S02]  /*7e50*/  SYNCS.PHASECHK.TRANS64.TRYWAIT P0, [R6+URZ+0x90], R5 ;  /* 0x00009005060075a7 */ /* 0x000e6400080011ff */
[----:B-1----:R-:W-:Y:S05]  /*7e60*/  @!P0 BRA `(.L_x_137) ;  /* 0x0000002000bc8947 */ /* 0x002fea0003800000 */
.L_x_136:
[----:B------:R-:W-:Y:S05]  /*7e70*/  BSYNC B0 ;  /* 0x0000000000007941 */ /* 0x000fea0003800000 */
.L_x_135:
[----:B------:R-:W-:Y:S02]  /*7e80*/  ISETP.NE.AND P0, PT, R73, RZ, PT ;  /* 0x000000ff4900720c */ /* 0x000fe40003f05270 */
[----:B------:R-:W-:Y:S11]  /*7e90*/  IADD3 R71, PT, PT, R71, 0x1, RZ ;  /* 0x0000000147477810 */ /* 0x000ff60007ffe0ff */
[----:B------:R3:W1:Y:S04]  /*7ea0*/  @P0 LDS.128 R44, [R4] ;  /* 0x00000000042c0984 */ /* 0x0006680000000c00 */
[----:B------:R3:W1:Y:S04]  /*7eb0*/  @P0 LDS.128 R40, [R3+0x10] ;  /* 0x0000100003280984 */ /* 0x0006680000000c00 */
[----:B------:R3:W1:Y:S04]  /*7ec0*/  @P0 LDS.128 R32, [R2+0x20] ;  /* 0x0000200002200984 */ /* 0x0006680000000c00 */
[----:B------:R3:W1:Y:S02]  /*7ed0*/  @P0 LDS.128 R36, [R0+0x30] ;  /* 0x0000300000240984 */ /* 0x0006640000000c00 */
.L_x_134:
[----:B------:R-:W-:Y:S05]  /*7ee0*/  BSYNC B1 ;  /* 0x0000000000017941 */ /* 0x000fea0003800000 */
.L_x_133:
[----:B---3--:R-:W-:Y:S05]  /*7ef0*/  VIADD R0, R25, 0x20 ;  /* 0x0000002019007836 */ /* 0x008fea0000000000 */
[----:B------:R-:W-:Y:S04]  /*7f00*/  SHF.R.U32.HI R0, RZ, 0x15, R0 ;  /* 0x00000015ff007819 */ /* 0x000fe80000011600 */
[----:B------:R-:W-:Y:S11]  /*7f10*/  LOP3.LUT P0, RZ, R0, 0x3, R53, 0x48, !PT ;  /* 0x0000000300ff7812 */ /* 0x000ff60007804835 */
[----:B------:R-:W-:Y:S02]  /*7f20*/  @!UPT UIADD3 URZ, UPT, UPT, URZ, URZ, URZ ;  /* 0x000000fffffff290 */ /* 0x000fe4000fffe0ff */
[----:B------:R-:W-:Y:S05]  /*7f30*/  @!P0 BRA `(.L_x_138) ;  /* 0x0000000000408947 */ /* 0x000fea0003800000 */
[----:B------:R-:W1:Y:S01]  /*7f40*/  LDCU.64 UR8, c[0x4][0x70] ;  /* 0x01000e00ff0877ac */ /* 0x000e620008000a00 */
[----:B------:R-:W-:Y:S01]  /*7f50*/  MOV R3, 0x0 ;  /* 0x0000000000037802 */ /* 0x000fe20000000f00 */
[----:B------:R-:W-:Y:S02]  /*7f60*/  HFMA2 R12, -RZ, RZ, 0, 5.9604644775390625e-08 ;  /* 0x00000001ff0c7431 */ /* 0x000fe400000001ff */
[----:B----4-:R-:W-:Y:S02]  /*7f70*/  IMAD.MOV.U32 R8, RZ, RZ, 0x192 ;  /* 0x00000192ff087424 */ /* 0x010fe400078e00ff */
[----:B------:R-:W-:Y:S01]  /*7f80*/  IMAD.MOV.U32 R13, RZ, RZ, RZ ;  /* 0x000000ffff0d7224 */ /* 0x000fe200078e00ff */
[----:B------:R-:W3:Y:S01]  /*7f90*/  LDCU.64 UR6, c[0x4][0x78] ;  /* 0x01000f00ff0677ac */ /* 0x000ee20008000a00 */
[----:B------:R-:W4:Y:S01]  /*7fa0*/  LDC.64 R2, c[0x4][R3] ;  /* 0x0100000003027b82 */ /* 0x000f220000000a00 */
        /* <DEDUP_REMOVED lines=9> */
.L_x_138:
[----:B-1----:R-:W-:Y:S01]  /*8040*/  LOP3.LUT R3, R44, 0xffffe000, RZ, 0xc0, !PT ;  /* 0xffffe0002c037812 */ /* 0x002fe200078ec0ff */
[----:B------:R-:W-:Y:S05]  /*8050*/  WARPSYNC.ALL ;  /* 0x0000000000007948 */ /* 0x000fea0003800000 */
[----:B------:R-:W-:Y:S01]  /*8060*/  R2UR UR4, R25 ;  /* 0x00000000190472ca */ /* 0x000fe200000e0000 */
[----:B------:R-:W-:Y:S01]  /*8070*/  BSSY.RECONVERGENT B0, `(.L_x_139) ;  /* 0x000005f000007945 */ /* 0x000fe20003800200 */
[----:B------:R-:W-:Y:S02]  /*8080*/  LOP3.LUT R20, R40, 0xffffe000, RZ, 0xc0, !PT ;  /* 0xffffe00028147812 */ /* 0x000fe400078ec0ff */
[----:B------:R-:W-:Y:S02]  /*8090*/  LOP3.LUT R21, R41, 0xffffe000, RZ, 0xc0, !PT ;  /* 0xffffe00029157812 */ /* 0x000fe400078ec0ff */
[----:B------:R-:W-:Y:S02]  /*80a0*/  LOP3.LUT R26, R42, 0xffffe000, RZ, 0xc0, !PT ;  /* 0xffffe0002a1a7812 */ /* 0x000fe400078ec0ff */
[----:B------:R-:W-:Y:S02]  /*80b0*/  ISETP.NE.AND P6, PT, R69, RZ, PT ;  /* 0x000000ff4500720c */ /* 0x000fe40003fc5270 */
[----:B------:R-:W-:Y:S03]  /*80c0*/  ISETP.NE.AND P0, PT, R68, RZ, PT ;  /* 0x000000ff4400720c */ /* 0x000fe60003f05270 */
[----:B----4-:R-:W1:Y:S02]  /*80d0*/  LDTM.x16 R4, tmem[UR4+0x20] ;  /* 0x00002004000479ee */ /* 0x010e640008240000 */
[C---:B-1----:R-:W-:Y:S01]  /*80e0*/  FMUL R0, R24.reuse, R4 ;  /* 0x0000000418007220 */ /* 0x042fe20000400000 */
        /* <DEDUP_REMOVED lines=13> */
[C---:B------:R-:W-:Y:S01]  /*81c0*/  FFMA R31, R27.reuse, R4, R2 ;  /* 0x000000041b1f7223 */ /* 0x040fe20000000002 */
[C---:B------:R-:W-:Y:S01]  /*81d0*/  FMUL R2, R24.reuse, R9 ;  /* 0x0000000918027220 */ /* 0x040fe20000400000 */
[C---:B------:R-:W-:Y:S01]  /*81e0*/  FMUL R9, R24.reuse, R16 ;  /* 0x0000001018097220 */ /* 0x040fe20000400000 */
[----:B------:R-:W-:Y:S01]  /*81f0*/  F2FP.TF32.F32.PACK_B R30, R30 ;  /* 0x0000001eff1e723e */ /* 0x000fe200024050ff */
[----:B------:R-:W-:Y:S01]  /*8200*/  FFMA R16, R27, R20, R0 ;  /* 0x000000141b107223 */ /* 0x000fe20000000000 */
[----:B------:R-:W-:Y:S01]  /*8210*/  LOP3.LUT R0, R43, 0xffffe000, RZ, 0xc0, !PT ;  /* 0xffffe0002b007812 */ /* 0x000fe200078ec0ff */
[C---:B------:R-:W-:Y:S01]  /*8220*/  FMUL R3, R24.reuse, R10 ;  /* 0x0000000a18037220 */ /* 0x040fe20000400000 */
[----:B------:R-:W-:Y:S01]  /*8230*/  F2FP.TF32.F32.PACK_B R31, R31 ;  /* 0x0000001fff1f723e */ /* 0x000fe200024050ff */
[C---:B------:R-:W-:Y:S01]  /*8240*/  FMUL R4, R24.reuse, R11 ;  /* 0x0000000b18047220 */ /* 0x040fe20000400000 */
[----:B------:R-:W-:Y:S01]  /*8250*/  F2FP.TF32.F32.PACK_B R16, R16 ;  /* 0x00000010ff10723e */ /* 0x000fe200024050ff */
[----:B------:R-:W-:Y:S01]  /*8260*/  FMUL R10, R24, R17 ;  /* 0x00000011180a7220 */ /* 0x000fe20000400000 */
[C---:B------:R-:W-:Y:S01]  /*8270*/  FFMA R17, R27.reuse, R21, R2 ;  /* 0x000000151b117223 */ /* 0x040fe20000000002 */
[----:B------:R-:W-:Y:S01]  /*8280*/  LOP3.LUT R2, R32, 0xffffe000, RZ, 0xc0, !PT ;  /* 0xffffe00020027812 */ /* 0x000fe200078ec0ff */
[----:B------:R1:W-:Y:S01]  /*8290*/  STS.128 [R66+0x4000], R28 ;  /* 0x0040001c42007388 */ /* 0x0003e20000000c00 */
[C---:B------:R-:W-:Y:S01]  /*82a0*/  FMUL R11, R24.reuse, R18 ;  /* 0x00000012180b7220 */ /* 0x040fe20000400000 */
[----:B------:R-:W-:Y:S01]  /*82b0*/  FFMA R18, R27, R26, R3 ;  /* 0x0000001a1b127223 */ /* 0x000fe20000000003 */
[----:B------:R-:W-:Y:S01]  /*82c0*/  LOP3.LUT R3, R33, 0xffffe000, RZ, 0xc0, !PT ;  /* 0xffffe00021037812 */ /* 0x000fe200078ec0ff */
[C---:B------:R-:W-:Y:S01]  /*82d0*/  FMUL R12, R24.reuse, R19 ;  /* 0x00000013180c7220 */ /* 0x040fe20000400000 */
[----:B------:R-:W-:Y:S01]  /*82e0*/  F2FP.TF32.F32.PACK_B R17, R17 ;  /* 0x00000011ff11723e */ /* 0x000fe200024050ff */
[----:B------:R-:W-:Y:S01]  /*82f0*/  FFMA R19, R27, R0, R4 ;  /* 0x000000001b137223 */ /* 0x000fe20000000004 */
[----:B------:R-:W-:Y:S01]  /*8300*/  F2FP.TF32.F32.PACK_B R18, R18 ;  /* 0x00000012ff12723e */ /* 0x000fe200024050ff */
[----:B------:R-:W-:Y:S01]  /*8310*/  FMUL R6, R24, R13 ;  /* 0x0000000d18067220 */ /* 0x000fe20000400000 */
[----:B------:R-:W-:Y:S01]  /*8320*/  LOP3.LUT R13, R34, 0xffffe000, RZ, 0xc0, !PT ;  /* 0xffffe000220d7812 */ /* 0x000fe200078ec0ff */
[C---:B------:R-:W-:Y:S01]  /*8330*/  FMUL R7, R24.reuse, R14 ;  /* 0x0000000e18077220 */ /* 0x040fe20000400000 */
[----:B------:R-:W-:Y:S01]  /*8340*/  LOP3.LUT R14, R35, 0xffffe000, RZ, 0xc0, !PT ;  /* 0xffffe000230e7812 */ /* 0x000fe200078ec0ff */
[----:B------:R-:W-:Y:S01]  /*8350*/  FMUL R8, R24, R15 ;  /* 0x0000000f18087220 */ /* 0x000fe20000400000 */
[----:B------:R-:W-:Y:S01]  /*8360*/  F2FP.TF32.F32.PACK_B R19, R19 ;  /* 0x00000013ff13723e */ /* 0x000fe200024050ff */
[C---:B------:R-:W-:Y:S01]  /*8370*/  FFMA R4, R27.reuse, R2, R5 ;  /* 0x000000021b047223 */ /* 0x040fe20000000005 */
[C---:B------:R-:W-:Y:S01]  /*8380*/  FFMA R5, R27.reuse, R3, R6 ;  /* 0x000000031b057223 */ /* 0x040fe20000000006 */
[C---:B------:R-:W-:Y:S01]  /*8390*/  FFMA R6, R27.reuse, R13, R7 ;  /* 0x0000000d1b067223 */ /* 0x040fe20000000007 */
[----:B------:R-:W-:Y:S01]  /*83a0*/  FFMA R7, R27, R14, R8 ;  /* 0x0000000e1b077223 */ /* 0x000fe20000000008 */
[----:B------:R1:W-:Y:S01]  /*83b0*/  STS.128 [R65+0x4010], R16 ;  /* 0x0040101041007388 */ /* 0x0003e20000000c00 */
[----:B------:R-:W-:Y:S01]  /*83c0*/  LOP3.LUT R0, R36, 0xffffe000, RZ, 0xc0, !PT ;  /* 0xffffe00024007812 */ /* 0x000fe200078ec0ff */
[----:B------:R-:W-:Y:S01]  /*83d0*/  IMAD.U32 R14, RZ, RZ, UR45 ;  /* 0x0000002dff0e7e24 */ /* 0x000fe2000f8e00ff */
[----:B------:R-:W-:Y:S02]  /*83e0*/  LOP3.LUT R2, R37, 0xffffe000, RZ, 0xc0, !PT ;  /* 0xffffe00025027812 */ /* 0x000fe400078ec0ff */
        /* <DEDUP_REMOVED lines=14> */
[----:B------:R-:W-:Y:S02]  /*84d0*/  F2FP.TF32.F32.PACK_B R11, R11 ;  /* 0x0000000bff0b723e */ /* 0x000fe400024050ff */
[----:B------:R-:W-:Y:S02]  /*84e0*/  @P6 LEA R14, R14, UR44, 0x3 ;  /* 0x0000002c0e0e6c11 */ /* 0x000fe4000f8e18ff */
[----:B------:R-:W-:Y:S01]  /*84f0*/  LEA R0, R71, UR44, 0x3 ;  /* 0x0000002c47007c11 */ /* 0x000fe2000f8e18ff */
[----:B------:R1:W-:Y:S01]  /*8500*/  STS.128 [R60+0x4030], R8 ;  /* 0x004030083c007388 */ /* 0x0003e20000000c00 */
[----:B------:R-:W-:Y:S01]  /*8510*/  @P6 SHF.L.U32 R2, R63, 0x1f, RZ ;  /* 0x0000001f3f026819 */ /* 0x000fe200000006ff */
[----:B------:R-:W-:Y:S05]  /*8520*/  @P6 VIADD R14, R14, 0xb0 ;  /* 0x000000b00e0e6836 */ /* 0x000fea0000000000 */
[----:B------:R-:W-:Y:S01]  /*8530*/  @P6 PRMT R14, R74, 0x654, R14 ;  /* 0x000006544a0e6816 */ /* 0x000fe2000000000e */
[----:B------:R-:W-:Y:S01]  /*8540*/  @!PT LDS RZ, [RZ] ;  /* 0x00000000fffff984 */ /* 0x000fe20000000800 */
[----:B------:R-:W-:Y:S01]  /*8550*/  @!PT LDS RZ, [RZ] ;  /* 0x00000000fffff984 */ /* 0x000fe20000000800 */
[----:B------:R-:W-:Y:S01]  /*8560*/  @!PT LDS RZ, [RZ] ;  /* 0x00000000fffff984 */ /* 0x000fe20000000800 */
[----:B------:R-:W-:Y:S01]  /*8570*/  @!PT LDS RZ, [RZ] ;  /* 0x00000000fffff984 */ /* 0x000fe20000000800 */
[----:B------:R3:W-:Y:S06]  /*8580*/  MEMBAR.ALL.CTA ;  /* 0x0000000000007992 */ /* 0x0007ec0000008000 */
[----:B---3--:R-:W3:Y:S02]  /*8590*/  FENCE.VIEW.ASYNC.S ;  /* 0x00000000000073c6 */ /* 0x008ee40000000000 */
[----:B---3--:R-:W-:Y:S06]  /*85a0*/  BAR.SYNC.DEFER_BLOCKING 0x1, 0x80 ;  /* 0x0042000000007b1d */ /* 0x008fec0000010000 */
[----:B------:R-:W-:Y:S05]  /*85b0*/  @P0 BRA `(.L_x_140) ;  /* 0x0000000000280947 */ /* 0x000fea0003800000 */
[----:B------:R-:W3:Y:S01]  /*85c0*/  LDCU.64 UR6, c[0x0][0x348] ;  /* 0x00006900ff0677ac */ /* 0x000ee20008000a00 */
[----:B------:R-:W-:Y:S02]  /*85d0*/  UIADD3 UR9, UPT, UPT, UR49, 0x20, URZ ;  /* 0x0000002031097890 */ /* 0x000fe4000fffe0ff */
[----:B------:R-:W-:Y:S01]  /*85e0*/  UIADD3 UR8, UPT, UPT, UR44, 0x4200, URZ ;  /* 0x000042002c087890 */ /* 0x000fe2000fffe0ff */
[----:B------:R-:W-:Y:S01]  /*85f0*/  UMOV UR10, UR50 ;  /* 0x00000032000a7c82 */ /* 0x000fe20008000000 */
[----:B------:R-:W-:Y:S01]  /*8600*/  UMOV UR11, UR36 ;  /* 0x00000024000b7c82 */ /* 0x000fe20008000000 */
[----:B---3--:R-:W-:Y:S04]  /*8610*/  UIADD3 UR4, UP0, UPT, UR6, 0x680, URZ ;  /* 0x0000068006047890 */ /* 0x008fe8000ff1e0ff */
[----:B------:R-:W-:Y:S09]  /*8620*/  UIADD3.X UR5, UPT, UPT, URZ, UR7, URZ, UP0, !UPT ;  /* 0x00000007ff057290 */ /* 0x000ff200087fe4ff */
[----:B------:R3:W-:Y:S01]  /*8630*/  UTMASTG.3D [UR8], [UR4] ;  /* 0x00000008040073b5 */ /* 0x0007e20008010000 */
[----:B------:R0:W-:Y:S01]  /*8640*/  UTMACMDFLUSH ;  /* 0x00000000000079b7 */ /* 0x0001e20000000000 */
[----:B---3--:R-:W-:Y:S04]  /*8650*/  DEPBAR.LE SB0, 0x1 ;  /* 0x000080400000791a */ /* 0x008fe80000000000 */
.L_x_140:
[----:B------:R-:W-:Y:S05]  /*8660*/  BSYNC.RECONVERGENT B0 ;  /* 0x0000000000007941 */ /* 0x000fea0003800200 */
.L_x_139:
[----:B------:R-:W-:Y:S01]  /*8670*/  BAR.SYNC.DEFER_BLOCKING 0x1, 0x80 ;  /* 0x0042000000007b1d */ /* 0x000fe20000010000 */
[----:B------:R-:W-:Y:S04]  /*8680*/  UIADD3 UR4, UPT, UPT, UR45, 0x1, URZ ;  /* 0x000000012d047890 */ /* 0x000fe8000fffe0ff */
[----:B------:R-:W-:Y:S04]  /*8690*/  UISETP.NE.AND UP0, UPT, UR4, 0x4, UPT ;  /* 0x000000040400788c */ /* 0x000fe8000bf05270 */
[----:B------:R-:W-:Y:S01]  /*86a0*/  USEL UR46, UR4, URZ, UP0 ;  /* 0x000000ff042e7287 */ /* 0x000fe20008000000 */
[----:B------:R3:W-:Y:S01]  /*86b0*/  @P6 SYNCS.ARRIVE.TRANS64.RED.A1T0 RZ, [R14+URZ], RZ ;  /* 0x000000ff0eff69a7 */ /* 0x0007e200081004ff */
[----:B------:R-:W-:Y:S01]  /*86c0*/  BSSY B1, `(.L_x_141) ;  /* 0x0000017000017945 */ /* 0x000fe20003800000 */
[----:B------:R-:W4:Y:S02]  /*86d0*/  @P6 SYNCS.PHASECHK.TRANS64.TRYWAIT P0, [R0+URZ+0x90], R2 ;  /* 0x00009002000065a7 */ /* 0x000f2400080011ff */
[----:B----4-:R-:W-:Y:S01]  /*86e0*/  @P6 SEL R72, RZ, 0x1, !P0 ;  /* 0x00000001ff486807 */ /* 0x010fe20004000000 */
[----:B---3--:R-:W-:Y:S06]  /*86f0*/  @!P6 BRA `(.L_x_142) ;  /* 0x00000000004ce947 */ /* 0x008fec0003800000 */
[----:B------:R-:W-:Y:S01]  /*8700*/  ISETP.NE.AND P0, PT, R72, RZ, PT ;  /* 0x000000ff4800720c */ /* 0x000fe20003f05270 */
[----:B------:R-:W-:Y:S01]  /*8710*/  BSSY B0, `(.L_x_143) ;  /* 0x000000b000007945 */ /* 0x000fe20003800000 */
[----:B------:R-:W-:Y:S11]  /*8720*/  ISETP.NE.AND P1, PT, R73, RZ, PT ;  /* 0x000000ff4900720c */ /* 0x000ff60003f25270 */
[----:B------:R-:W-:Y:S02]  /*8730*/  @!UPT UIADD3 URZ, UPT, UPT, URZ, URZ, URZ ;  /* 0x000000fffffff290 */ /* 0x000fe4000fffe0ff */
[C---:B-1----:R-:W-:Y:S01]  /*8740*/  @P1 IMAD R4, R71.reuse, 0x2000, R66 ;  /* 0x0000200047041824 */ /* 0x042fe200078e0242 */
[C---:B------:R-:W-:Y:S01]  /*8750*/  @P1 LEA R2, R71.reuse, R64, 0xd ;  /* 0x0000004047021211 */ /* 0x040fe200078e68ff */
[C---:B------:R-:W-:Y:S02]  /*8760*/  @P1 IMAD R3, R71.reuse, 0x2000, R65 ;  /* 0x0000200047031824 */ /* 0x040fe400078e0241 */
[----:B------:R-:W-:Y:S01]  /*8770*/  @P1 IMAD R71, R71, 0x2000, R60 ;  /* 0x0000200047471824 */ /* 0x000fe200078e023c */
[----:B------:R-:W-:Y:S06]  /*8780*/  @P0 BRA `(.L_x_144) ;  /* 0x00000000000c0947 */ /* 0x000fec0003800000 */
[----:B------:R-:W-:Y:S04]  /*8790*/  SHF.L.U32 R5, R63, 0x1f, RZ ;  /* 0x0000001f3f057819 */ /* 0x000fe800000006ff */
[----:B------:R-:W1:Y:S02]  /*87a0*/  SYNCS.PHASECHK.TRANS64.TRYWAIT P0, [R0+URZ+0x90], R5 ;  /* 0x00009005000075a7 */ /* 0x000e6400080011ff */
[----:B-1----:R-:W-:Y:S05]  /*87b0*/  @!P0 BRA `(.L_x_145) ;  /* 0x00000018007c8947 */ /* 0x002fea0003800000 */
.L_x_144:
[----:B------:R-:W-:Y:S05]  /*87c0*/  BSYNC B0 ;  /* 0x0000000000007941 */ /* 0x000fea0003800000 */
.L_x_143:
[----:B------:R-:W-:Y:S11]  /*87d0*/  ISETP.NE.AND P0, PT, R73, RZ, PT ;  /* 0x000000ff4900720c */ /* 0x000ff60003f05270 */
[----:B------:R-:W-:Y:S02]  /*87e0*/  @!UPT UIADD3 URZ, UPT, UPT, URZ, URZ, URZ ;  /* 0x000000fffffff290 */ /* 0x000fe4000fffe0ff */
[----:B------:R3:W4:Y:S04]  /*87f0*/  @P0 LDS.128 R44, [R4] ;  /* 0x00000000042c0984 */ /* 0x0007280000000c00 */
[----:B------:R3:W1:Y:S04]  /*8800*/  @P0 LDS.128 R40, [R3+0x10] ;  /* 0x0000100003280984 */ /* 0x0006680000000c00 */
[----:B------:R3:W1:Y:S04]  /*8810*/  @P0 LDS.128 R32, [R2+0x20] ;  /* 0x0000200002200984 */ /* 0x0006680000000c00 */
[----:B------:R3:W1:Y:S02]  /*8820*/  @P0 LDS.128 R36, [R71+0x30] ;  /* 0x0000300047240984 */ /* 0x0006640000000c00 */
.L_x_142:
[----:B------:R-:W-:Y:S05]  /*8830*/  BSYNC B1 ;  /* 0x0000000000017941 */ /* 0x000fea0003800000 */
.L_x_141:
        /* <DEDUP_REMOVED lines=21> */
.L_x_146:
[----:B------:R-:W-:Y:S01]  /*8990*/  ISETP.NE.AND P0, PT, R68, RZ, PT ;  /* 0x000000ff4400720c */ /* 0x000fe20003f05270 */
[----:B------:R-:W-:Y:S05]  /*89a0*/  WARPSYNC.ALL ;  /* 0x0000000000007948 */ /* 0x000fea0003800000 */
[----:B------:R-:W-:Y:S01]  /*89b0*/  R2UR UR4, R25 ;  /* 0x00000000190472ca */ /* 0x000fe200000e0000 */
[----:B------:R-:W-:Y:S01]  /*89c0*/  VIADD R70, R70, 0x120 ;  /* 0x0000012046467836 */ /* 0x000fe20000000000 */
[----:B----4-:R-:W-:Y:S01]  /*89d0*/  LOP3.LUT R0, R44, 0xffffe000, RZ, 0xc0, !PT ;  /* 0xffffe0002c007812 */ /* 0x010fe200078ec0ff */
[----:B------:R-:W-:Y:S01]  /*89e0*/  BSSY.RECONVERGENT B0, `(.L_x_147) ;  /* 0x000005a000007945 */ /* 0x000fe20003800200 */
[----:B---3--:R-:W-:Y:S02]  /*89f0*/  LOP3.LUT R2, R45, 0xffffe000, RZ, 0xc0, !PT ;  /* 0xffffe0002d027812 */ /* 0x008fe400078ec0ff */
[----:B------:R-:W-:Y:S02]  /*8a00*/  LOP3.LUT R3, R46, 0xffffe000, RZ, 0xc0, !PT ;  /* 0xffffe0002e037812 */ /* 0x000fe400078ec0ff */
[----:B------:R-:W-:Y:S02]  /*8a10*/  LOP3.LUT R20, R47, 0xffffe000, RZ, 0xc0, !PT ;  /* 0xffffe0002f147812 */ /* 0x000fe400078ec0ff */
[----:B------:R-:W-:Y:S02]  /*8a20*/  LOP3.LUT R21, R40, 0xffffe000, RZ, 0xc0, !PT ;  /* 0xffffe00028157812 */ /* 0x000fe400078ec0ff */
[----:B------:R-:W-:Y:S01]  /*8a30*/  LOP3.LUT R25, R41, 0xffffe000, RZ, 0xc0, !PT ;  /* 0xffffe00029197812 */ /* 0x000fe200078ec0ff */
[----:B------:R-:W1:Y:S01]  /*8a40*/  LDTM.x16 R4, tmem[UR4+0x30] ;  /* 0x00003004000479ee */ /* 0x000e620008240000 */
[----:B------:R-:W-:Y:S01]  /*8a50*/  LOP3.LUT R26, R42, 0xffffe000, RZ, 0xc0, !PT ;  /* 0xffffe0002a1a7812 */ /* 0x000fe200078ec0ff */
[----:B------:R-:W-:Y:S01]  /*8a60*/  NOP ;  /* 0x0000000000007918 */ /* 0x000fe20000000000 */
[----:B------:R-:W-:Y:S02]  /*8a70*/  LOP3.LUT R28, R43, 0xffffe000, RZ, 0xc0, !PT ;  /* 0xffffe0002b1c7812 */ /* 0x000fe400078ec0ff */
[----:B------:R-:W-:Y:S02]  /*8a80*/  LOP3.LUT R70, R70, 0xfefffff8, RZ, 0xc0, !PT ;  /* 0xfefffff846467812 */ /* 0x000fe400078ec0ff */
[----:B------:R-:W-:Y:S02]  /*8a90*/  LOP3.LUT R29, R32, 0xffffe000, RZ, 0xc0, !PT ;  /* 0xffffe000201d7812 */ /* 0x000fe400078ec0ff */
[----:B------:R-:W-:Y:S01]  /*8aa0*/  LOP3.LUT R30, R33, 0xffffe000, RZ, 0xc0, !PT ;  /* 0xffffe000211e7812 */ /* 0x000fe200078ec0ff */
[----:B-1----:R1:W-:Y:S01]  /*8ab0*/  SYNCS.ARRIVE.TRANS64.RED.A1T0 RZ, [R70+URZ], RZ ;  /* 0x000000ff46ff79a7 */ /* 0x0023e200081004ff */
[----:B------:R-:W-:Y:S02]  /*8ac0*/  LOP3.LUT R31, R34, 0xffffe000, RZ, 0xc0, !PT ;  /* 0xffffe000221f7812 */ /* 0x000fe400078ec0ff */
[----:B------:R-:W-:Y:S02]  /*8ad0*/  LOP3.LUT R32, R35, 0xffffe000, RZ, 0xc0, !PT ;  /* 0xffffe00023207812 */ /* 0x000fe400078ec0ff */
[----:B------:R-:W-:Y:S02]  /*8ae0*/  LOP3.LUT R33, R36, 0xffffe000, RZ, 0xc0, !PT ;  /* 0xffffe00024217812 */ /* 0x000fe400078ec0ff */
[----:B------:R-:W-:Y:S02]  /*8af0*/  LOP3.LUT R34, R37, 0xffffe000, RZ, 0xc0, !PT ;  /* 0xffffe00025227812 */ /* 0x000fe400078ec0ff */
[----:B------:R-:W-:Y:S02]  /*8b00*/  LOP3.LUT R35, R38, 0xffffe000, RZ, 0xc0, !PT ;  /* 0xffffe00026237812 */ /* 0x000fe400078ec0ff */
[----:B------:R-:W-:Y:S01]  /*8b10*/  LOP3.LUT R36, R39, 0xffffe000, RZ, 0xc0, !PT ;  /* 0xffffe00027247812 */ /* 0x000fe200078ec0ff */
[C---:B------:R-:W-:Y:S01]  /*8b20*/  FMUL R4, R24.reuse, R4 ;  /* 0x0000000418047220 */ /* 0x040fe20000400000 */
[C---:B------:R-:W-:Y:S01]  /*8b30*/  FMUL R5, R24.reuse, R5 ;  /* 0x0000000518057220 */ /* 0x040fe20000400000 */
[C---:B------:R-:W-:Y:S01]  /*8b40*/  FMUL R6, R24.reuse, R6 ;  /* 0x0000000618067220 */ /* 0x040fe20000400000 */
[C---:B------:R-:W-:Y:S01]  /*8b50*/  FMUL R7, R24.reuse, R7 ;  /* 0x0000000718077220 */ /* 0x040fe20000400000 */
[C---:B------:R-:W-:Y:S01]  /*8b60*/  FFMA R4, R27.reuse, R0, R4 ;  /* 0x000000001b047223 */ /* 0x040fe20000000004 */
[C---:B------:R-:W-:Y:S01]  /*8b70*/  FFMA R5, R27.reuse, R2, R5 ;  /* 0x000000021b057223 */ /* 0x040fe20000000005 */
[C---:B------:R-:W-:Y:S01]  /*8b80*/  FFMA R6, R27.reuse, R3, R6 ;  /* 0x000000031b067223 */ /* 0x040fe20000000006 */
[C---:B------:R-:W-:Y:S01]  /*8b90*/  FFMA R7, R27.reuse, R20, R7 ;  /* 0x000000141b077223 */ /* 0x040fe20000000007 */
[C---:B------:R-:W-:Y:S01]  /*8ba0*/  FMUL R8, R24.reuse, R8 ;  /* 0x0000000818087220 */ /* 0x040fe20000400000 */
[C---:B------:R-:W-:Y:S01]  /*8bb0*/  FMUL R9, R24.reuse, R9 ;  /* 0x0000000918097220 */ /* 0x040fe20000400000 */
[C---:B------:R-:W-:Y:S01]  /*8bc0*/  FMUL R10, R24.reuse, R10 ;  /* 0x0000000a180a7220 */ /* 0x040fe20000400000 */
[C---:B------:R-:W-:Y:S01]  /*8bd0*/  FMUL R11, R24.reuse, R11 ;  /* 0x0000000b180b7220 */ /* 0x040fe20000400000 */
[----:B------:R-:W-:Y:S01]  /*8be0*/  F2FP.TF32.F32.PACK_B R4, R4 ;  /* 0x00000004ff04723e */ /* 0x000fe200024050ff */
[C---:B------:R-:W-:Y:S01]  /*8bf0*/  FFMA R8, R27.reuse, R21, R8 ;  /* 0x000000151b087223 */ /* 0x040fe20000000008 */
[----:B------:R-:W-:Y:S01]  /*8c00*/  F2FP.TF32.F32.PACK_B R5, R5 ;  /* 0x00000005ff05723e */ /* 0x000fe200024050ff */
[C---:B------:R-:W-:Y:S01]  /*8c10*/  FFMA R9, R27.reuse, R25, R9 ;  /* 0x000000191b097223 */ /* 0x040fe20000000009 */
[----:B------:R-:W-:Y:S01]  /*8c20*/  F2FP.TF32.F32.PACK_B R6, R6 ;  /* 0x00000006ff06723e */ /* 0x000fe200024050ff */
[C---:B------:R-:W-:Y:S01]  /*8c30*/  FFMA R10, R27.reuse, R26, R10 ;  /* 0x0000001a1b0a7223 */ /* 0x040fe2000000000a */
[----:B------:R-:W-:Y:S01]  /*8c40*/  F2FP.TF32.F32.PACK_B R7, R7 ;  /* 0x00000007ff07723e */ /* 0x000fe200024050ff */
[C---:B------:R-:W-:Y:S01]  /*8c50*/  FFMA R11, R27.reuse, R28, R11 ;  /* 0x0000001c1b0b7223 */ /* 0x040fe2000000000b */
[C---:B------:R-:W-:Y:S01]  /*8c60*/  FMUL R12, R24.reuse, R12 ;  /* 0x0000000c180c7220 */ /* 0x040fe20000400000 */
[----:B------:R-:W-:Y:S01]  /*8c70*/  F2FP.TF32.F32.PACK_B R8, R8 ;  /* 0x00000008ff08723e */ /* 0x000fe200024050ff */
[C---:B------:R-:W-:Y:S01]  /*8c80*/  FMUL R13, R24.reuse, R13 ;  /* 0x0000000d180d7220 */ /* 0x040fe20000400000 */
[----:B------:R1:W-:Y:S01]  /*8c90*/  STS.128 [R66+0x6000], R4 ;  /* 0x0060000442007388 */ /* 0x0003e20000000c00 */
        /* <DEDUP_REMOVED lines=8> */
[C---:B------:R-:W-:Y:S01]  /*8d20*/  FFMA R15, R27.reuse, R32, R15 ;  /* 0x000000201b0f7223 */ /* 0x040fe2000000000f */
[C---:B------:R-:W-:Y:S01]  /*8d30*/  FMUL R16, R24.reuse, R16 ;  /* 0x0000001018107220 */ /* 0x040fe20000400000 */
[----:B------:R-:W-:Y:S01]  /*8d40*/  F2FP.TF32.F32.PACK_B R12, R12 ;  /* 0x0000000cff0c723e */ /* 0x000fe200024050ff */
[----:B------:R1:W-:Y:S01]  /*8d50*/  STS.128 [R65+0x6010], R8 ;  /* 0x0060100841007388 */ /* 0x0003e20000000c00 */
[C---:B------:R-:W-:Y:S01]  /*8d60*/  FMUL R17, R24.reuse, R17 ;  /* 0x0000001118117220 */ /* 0x040fe20000400000 */
[C---:B------:R-:W-:Y:S01]  /*8d70*/  FMUL R18, R24.reuse, R18 ;  /* 0x0000001218127220 */ /* 0x040fe20000400000 */
[----:B------:R-:W-:Y:S01]  /*8d80*/  FMUL R19, R24, R19 ;  /* 0x0000001318137220 */ /* 0x000fe20000400000 */
[----:B------:R-:W-:Y:S01]  /*8d90*/  F2FP.TF32.F32.PACK_B R13, R13 ;  /* 0x0000000dff0d723e */ /* 0x000fe200024050ff */
[C---:B------:R-:W-:Y:S01]  /*8da0*/  FFMA R16, R27.reuse, R33, R16 ;  /* 0x000000211b107223 */ /* 0x040fe20000000010 */
[----:B------:R-:W-:Y:S01]  /*8db0*/  F2FP.TF32.F32.PACK_B R14, R14 ;  /* 0x0000000eff0e723e */ /* 0x000fe200024050ff */
[C---:B------:R-:W-:Y:S01]  /*8dc0*/  FFMA R17, R27.reuse, R34, R17 ;  /* 0x000000221b117223 */ /* 0x040fe20000000011 */
[----:B------:R-:W-:Y:S01]  /*8dd0*/  F2FP.TF32.F32.PACK_B R15, R15 ;  /* 0x0000000fff0f723e */ /* 0x000fe200024050ff */
[C---:B------:R-:W-:Y:S01]  /*8de0*/  FFMA R18, R27.reuse, R35, R18 ;  /* 0x000000231b127223 */ /* 0x040fe20000000012 */
[----:B------:R-:W-:Y:S01]  /*8df0*/  FFMA R19, R27, R36, R19 ;  /* 0x000000241b137223 */ /* 0x000fe20000000013 */
[----:B------:R-:W-:Y:S02]  /*8e00*/  F2FP.TF32.F32.PACK_B R16, R16 ;  /* 0x00000010ff10723e */ /* 0x000fe400024050ff */
[----:B------:R1:W-:Y:S01]  /*8e10*/  STS.128 [R64+0x6020], R12 ;  /* 0x0060200c40007388 */ /* 0x0003e20000000c00 */
[----:B------:R-:W-:Y:S02]  /*8e20*/  F2FP.TF32.F32.PACK_B R17, R17 ;  /* 0x00000011ff11723e */ /* 0x000fe400024050ff */
        /* <DEDUP_REMOVED lines=21> */
.L_x_148:
[----:B------:R-:W-:Y:S05]  /*8f80*/  BSYNC.RECONVERGENT B0 ;  /* 0x0000000000007941 */ /* 0x000fea0003800200 */
.L_x_147:
[----:B------:R-:W-:Y:S01]  /*8f90*/  BAR.SYNC.DEFER_BLOCKING 0x1, 0x80 ;  /* 0x0042000000007b1d */ /* 0x000fe20000010000 */
[----:B------:R-:W-:Y:S01]  /*8fa0*/  UISETP.NE.AND UP0, UPT, UR47, -0x4, UPT ;  /* 0xfffffffc2f00788c */ /* 0x000fe2000bf05270 */
[----:B------:R-:W-:Y:S08]  /*8fb0*/  IADD3 R22, PT, PT, R22, 0x1, RZ ;  /* 0x0000000116167810 */ /* 0x000ff00007ffe0ff */
[----:B------:R-:W-:Y:S05]  /*8fc0*/  BRA.U !UP0, `(.L_x_149) ;  /* 0x0000000108247547 */ /* 0x000fea000b800000 */
[----:B------:R-:W-:Y:S01]  /*8fd0*/  ISETP.NE.AND P0, PT, R69, RZ, PT ;  /* 0x000000ff4500720c */ /* 0x000fe20003f05270 */
[----:B------:R-:W-:Y:S01]  /*8fe0*/  IMAD.U32 R0, RZ, RZ, UR46 ;  /* 0x0000002eff007e24 */ /* 0x000fe2000f8e00ff */
[----:B------:R-:W-:Y:S04]  /*8ff0*/  UIADD3 UR4, UPT, UPT, UR46, 0x1, URZ ;  /* 0x000000012e047890 */ /* 0x000fe8000fffe0ff */
[----:B------:R-:W-:Y:S04]  /*9000*/  UISETP.NE.AND UP0, UPT, UR4, 0x4, UPT ;  /* 0x000000040400788c */ /* 0x000fe8000bf05270 */
[----:B------:R-:W-:Y:S03]  /*9010*/  USEL UR46, UR4, URZ, UP0 ;  /* 0x000000ff042e7287 */ /* 0x000fe60008000000 */
[----:B------:R-:W-:Y:S05]  /*9020*/  @P0 LEA R0, R0, UR44, 0x3 ;  /* 0x0000002c00000c11 */ /* 0x000fea000f8e18ff */
[----:B------:R-:W-:Y:S05]  /*9030*/  @P0 VIADD R0, R0, 0xb0 ;  /* 0x000000b000000836 */ /* 0x000fea0000000000 */
[----:B------:R-:W-:Y:S04]  /*9040*/  @P0 PRMT R0, R74, 0x654, R0 ;  /* 0x000006544a000816 */ /* 0x000fe80000000000 */
[----:B------:R3:W-:Y:S03]  /*9050*/  @P0 SYNCS.ARRIVE.TRANS64.RED.A1T0 RZ, [R0+URZ], RZ ;  /* 0x000000ff00ff09a7 */ /* 0x0007e600081004ff */
.L_x_149:
[----:B------:R-:W-:Y:S01]  /*9060*/  R2UR UR5, R54 ;  /* 0x00000000360572ca */ /* 0x000fe200000e0000 */
[----:B------:R-:W-:Y:S01]  /*9070*/  UISETP.NE.AND UP0, UPT, UR61, URZ, UPT ;  /* 0x000000ff3d00728c */ /* 0x000fe2000bf05270 */
[----:B------:R-:W-:Y:S01]  /*9080*/  R2UR UR4, R55 ;  /* 0x00000000370472ca */ /* 0x000fe200000e0000 */
[----:B------:R-:W-:Y:S01]  /*9090*/  UIADD3 UR47, UPT, UPT, UR47, 0x4, URZ ;  /* 0x000000042f2f7890 */ /* 0x000fe2000fffe0ff */
[----:B------:R-:W-:Y:S01]  /*90a0*/  ISETP.NE.AND P0, PT, R59, 0x2, PT ;  /* 0x000000023b00780c */ /* 0x000fe20003f05270 */
[----:B------:R-:W-:Y:S01]  /*90b0*/  UMOV UR36, UR60 ;  /* 0x0000003c00247c82 */ /* 0x000fe20008000000 */
[----:B------:R-:W-:Y:S02]  /*90c0*/  ISETP.NE.AND P1, PT, R22, 0x4, PT ;  /* 0x000000041600780c */ /* 0x000fe40003f25270 */
[----:B------:R-:W-:Y:S02]  /*90d0*/  SEL R2, RZ, 0x1, P0 ;  /* 0x00000001ff027807 */ /* 0x000fe40000000000 */
[----:B---3--:R-:W-:Y:S02]  /*90e0*/  SEL R0, RZ, 0x1, P1 ;  /* 0x00000001ff007807 */ /* 0x008fe40000800000 */
[----:B------:R-:W-:Y:S01]  /*90f0*/  LOP3.LUT R61, R61, R2, RZ, 0x3c, !PT ;  /* 0x000000023d3d7212 */ /* 0x000fe200078e3cff */
[----:B------:R-:W-:Y:S01]  /*9100*/  UIADD3 UR34, UPT, UPT, UR37, UR5, URZ ;  /* 0x0000000525227290 */ /* 0x000fe2000fffe0ff */
[----:B------:R-:W-:Y:S01]  /*9110*/  LOP3.LUT R62, R62, R0, RZ, 0x3c, !PT ;  /* 0x000000003e3e7212 */ /* 0x000fe200078e3cff */
[----:B------:R-:W-:Y:S01]  /*9120*/  UIADD3 UR35, UPT, UPT, UR38, UR4, URZ ;  /* 0x0000000426237290 */ /* 0x000fe2000fffe0ff */
[----:B------:R-:W-:Y:S02]  /*9130*/  SEL R59, R59, RZ, P0 ;  /* 0x000000ff3b3b7207 */ /* 0x000fe40000000000 */
[----:B------:R-:W-:Y:S01]  /*9140*/  SEL R22, R22, RZ, P1 ;  /* 0x000000ff16167207 */ /* 0x000fe20000800000 */
[----:B------:R-:W-:Y:S08]  /*9150*/  BRA.U UP0, `(.L_x_150) ;  /* 0xffffffc900f07547 */ /* 0x000ff0000b83ffff */
[----:B------:R-:W-:-:S13]  /*9160*/  R2UR UR4, R56 ;  /* 0x00000000380472ca */ /* 0x000fda00000e0000 */
[----:B------:R-:W-:-:S09]  /*9170*/  UISETP.NE.AND UP0, UPT, UR4, URZ, UPT ;  /* 0x000000ff0400728c */ /* 0x000fd2000bf05270 */
[----:B------:R-:W-:Y:S05]  /*9180*/  BRA.U !UP0, `(.L_x_151) ;  /* 0x0000000108487547 */ /* 0x000fea000b800000 */
[----:B------:R-:W3:Y:S02]  /*9190*/  LDCU.64 UR4, c[0x0][0x890] ;  /* 0x00011200ff0477ac */ /* 0x000ee40008000a00 */
[----:B---3--:R-:W-:-:S04]  /*91a0*/  UISETP.NE.U32.AND UP0, UPT, UR4, URZ, UPT ;  /* 0x000000ff0400728c */ /* 0x008fc8000bf05070 */
[----:B------:R-:W-:-:S09]  /*91b0*/  UISETP.NE.AND.EX UP0, UPT, UR5, URZ, UPT, UP0 ;  /* 0x000000ff0500728c */ /* 0x000fd2000bf05300 */
[----:B------:R-:W-:Y:S05]  /*91c0*/  BRA.U UP0, `(.L_x_152) ;  /* 0x00000001000c7547 */ /* 0x000fea000b800000 */
[----:B------:R-:W-:-:S13]  /*91d0*/  FSETP.NEU.AND P0, PT, R27, RZ, PT ;  /* 0x000000ff1b00720b */ /* 0x000fda0003f0d000 */
[----:B------:R-:W-:Y:S05]  /*91e0*/  @!P0 EXIT ;  /* 0x000000000000894d */ /* 0x000fea0003800000 */
[----:B------:R-:W-:Y:S05]  /*91f0*/  BRA `(.L_x_151) ;  /* 0x00000000002c7947 */ /* 0x000fea0003800000 */
.L_x_152:
[----:B------:R-:W-:Y:S01]  /*9200*/  ISETP.NE.AND P0, PT, R58, RZ, PT ;  /* 0x000000ff3a00720c */ /* 0x000fe20003f05270 */
[----:B------:R-:W-:-:S12]  /*9210*/  BSSY.RECONVERGENT B0, `(.L_x_151) ;  /* 0x0000009000007945 */ /* 0x000fd80003800200 */
[----:B------:R-:W-:Y:S05]  /*9220*/  @P0 BRA `(.L_x_153) ;  /* 0x0000000000140947 */ /* 0x000fea0003800000 */
[----:B------:R-:W3:Y:S02]  /*9230*/  LDCU.64 UR4, c[0x0][0x888] ;  /* 0x00011100ff0477ac */ /* 0x000ee40008000a00 */
[----:B---3--:R-:W-:-:S04]  /*9240*/  ISETP.NE.U32.AND P0, PT, RZ, UR4, PT ;  /* 0x00000004ff007c0c */ /* 0x008fc8000bf05070 */
[----:B------:R-:W-:-:S13]  /*9250*/  ISETP.NE.AND.EX P0, PT, RZ, UR5, PT, P0 ;  /* 0x00000005ff007c0c */ /* 0x000fda000bf05300 */
[----:B------:R-:W-:Y:S05]  /*9260*/  @!P0 EXIT ;  /* 0x000000000000894d */ /* 0x000fea0003800000 */
[----:B------:R-:W-:Y:S05]  /*9270*/  BRA `(.L_x_154) ;  /* 0x0000000000087947 */ /* 0x000fea0003800000 */
.L_x_153:
[----:B------:R-:W-:-:S13]  /*9280*/  FSETP.NEU.AND P0, PT, R27, RZ, PT ;  /* 0x000000ff1b00720b */ /* 0x000fda0003f0d000 */
[----:B------:R-:W-:Y:S05]  /*9290*/  @!P0 EXIT ;  /* 0x000000000000894d */ /* 0x000fea0003800000 */
.L_x_154:
[----:B------:R-:W-:Y:S05]  /*92a0*/  BSYNC.RECONVERGENT B0 ;  /* 0x0000000000007941 */ /* 0x000fea0003800200 */
.L_x_151:
[----:B------:R-:W3:Y:S01]  /*92b0*/  S2UR UR5, SR_CgaCtaId ;  /* 0x00000000000579c3 */ /* 0x000ee20000008800 */
[----:B------:R-:W-:Y:S01]  /*92c0*/  ULEA UR4, UR46, UR44, 0x3 ;  /* 0x0000002c2e047291 */ /* 0x000fe2000f8e18ff */
[----:B------:R-:W-:-:S04]  /*92d0*/  DEPBAR.LE SB0, 0x0 ;  /* 0x000080000000791a */ /* 0x000fc80000000000 */
[----:B------:R-:W-:-:S04]  /*92e0*/  UIADD3 UR4, UPT, UPT, UR4, 0xb0, URZ ;  /* 0x000000b004047890 */ /* 0x000fc8000fffe0ff */
[----:B---3--:R-:W-:-:S09]  /*92f0*/  UPRMT UR4, UR5, 0x654, UR4 ;  /* 0x0000065405047896 */ /* 0x008fd20008000004 */
[----:B------:R-:W-:Y:S01]  /*9300*/  SYNCS.ARRIVE.TRANS64.RED.A1T0 RZ, [UR4], RZ ;  /* 0x000000ffffff79a7 */ /* 0x000fe20008100404 */
[----:B------:R-:W-:Y:S05]  /*9310*/  EXIT ;  /* 0x000000000000794d */ /* 0x000fea0003800000 */
.L_x_25:
[----:B-1----:R1:W3:Y:S02]  /*9320*/  SYNCS.PHASECHK.TRANS64.TRYWAIT P0, [R0+URZ+0x150], R2 ;  /* 0x00015002000075a7 */ /* 0x0022e400080011ff */
[----:B---3--:R-:W-:Y:S05]  /*9330*/  @!P0 NANOSLEEP.SYNCS 0x989680 ;  /* 0x009896800000895d */ /* 0x008fea0003900000 */
[----:B------:R-:W3:Y:S02]  /*9340*/  @!P0 SYNCS.PHASECHK.TRANS64 P0, [R0+URZ+0x150], R2 ;  /* 0x00015002000085a7 */ /* 0x000ee400080010ff */
[----:B---3--:R-:W-:Y:S05]  /*9350*/  @!P0 BRA `(.L_x_25) ;  /* 0xfffffffc00f08947 */ /* 0x008fea000383ffff */
[----:B------:R-:W-:Y:S05]  /*9360*/  BRA `(.L_x_155) ;  /* 0xffffff8800107947 */ /* 0x000fea000383ffff */
.L_x_28:
[----:B-1----:R-:W-:-:S07]  /*9370*/  MOV R0, UR33 ;  /* 0x0000002100007c02 */ /* 0x002fce0008000f00 */
.L_x_156:
[----:B-1----:R1:W3:Y:S02]  /*9380*/  SYNCS.PHASECHK.TRANS64.TRYWAIT P0, [R0+URZ+0x48], R3 ;  /* 0x00004803000075a7 */ /* 0x0022e400080011ff */
[----:B---3--:R-:W-:Y:S05]  /*9390*/  @!P0 NANOSLEEP.SYNCS 0x989680 ;  /* 0x009896800000895d */ /* 0x008fea0003900000 */
[----:B------:R-:W3:Y:S02]  /*93a0*/  @!P0 SYNCS.PHASECHK.TRANS64 P0, [R0+URZ+0x48], R3 ;  /* 0x00004803000085a7 */ /* 0x000ee400080010ff */
[----:B---3--:R-:W-:Y:S05]  /*93b0*/  @!P0 BRA `(.L_x_156) ;  /* 0xfffffffc00f08947 */ /* 0x008fea000383ffff */
[----:B------:R-:W-:Y:S05]  /*93c0*/  BRA `(.L_x_27) ;  /* 0xffffff8800607947 */ /* 0x000fea000383ffff */
.L_x_35:
[----:B-1----:R-:W-:-:S07]  /*93d0*/  MOV R0, UR9 ;  /* 0x0000000900007c02 */ /* 0x002fce0008000f00 */
.L_x_157:
[----:B-1----:R1:W3:Y:S02]  /*93e0*/  SYNCS.PHASECHK.TRANS64.TRYWAIT P0, [R0+URZ+0x48], R3 ;  /* 0x00004803000075a7 */ /* 0x0022e400080011ff */
[----:B---3--:R-:W-:Y:S05]  /*93f0*/  @!P0 NANOSLEEP.SYNCS 0x989680 ;  /* 0x009896800000895d */ /* 0x008fea0003900000 */
[----:B------:R-:W3:Y:S02]  /*9400*/  @!P0 SYNCS.PHASECHK.TRANS64 P0, [R0+URZ+0x48], R3 ;  /* 0x00004803000085a7 */ /* 0x000ee400080010ff */
[----:B---3--:R-:W-:Y:S05]  /*9410*/  @!P0 BRA `(.L_x_157) ;  /* 0xfffffffc00f08947 */ /* 0x008fea000383ffff */
[----:B------:R-:W-:Y:S05]  /*9420*/  BRA `(.L_x_34) ;  /* 0xffffff8c00247947 */ /* 0x000fea000383ffff */
.L_x_40:
[----:B-1----:R1:W3:Y:S02]  /*9430*/  SYNCS.PHASECHK.TRANS64.TRYWAIT P0, [R3+URZ+0xe0], R0 ;  /* 0x0000e000030075a7 */ /* 0x0022e400080011ff */
[----:B---3--:R-:W-:Y:S05]  /*9440*/  @!P0 NANOSLEEP.SYNCS 0x989680 ;  /* 0x009896800000895d */ /* 0x008fea0003900000 */
[----:B------:R-:W3:Y:S02]  /*9450*/  @!P0 SYNCS.PHASECHK.TRANS64 P0, [R3+URZ+0xe0], R0 ;  /* 0x0000e000030085a7 */ /* 0x000ee400080010ff */
[----:B---3--:R-:W-:Y:S05]  /*9460*/  @!P0 BRA `(.L_x_40) ;  /* 0xfffffffc00f08947 */ /* 0x008fea000383ffff */
[----:B------:R-:W-:Y:S05]  /*9470*/  BRA `(.L_x_158) ;  /* 0xffffff8c00c87947 */ /* 0x000fea000383ffff */
.L_x_44:
[----:B------:R-:W-:-:S07]  /*9480*/  MOV R0, UR4 ;  /* 0x0000000400007c02 */ /* 0x000fce0008000f00 */
.L_x_159:
[----:B-1----:R1:W3:Y:S02]  /*9490*/  SYNCS.PHASECHK.TRANS64.TRYWAIT P0, [R0+URZ], R2 ;  /* 0x00000002000075a7 */ /* 0x0022e400080011ff */
[----:B---3--:R-:W-:Y:S05]  /*94a0*/  @!P0 NANOSLEEP.SYNCS 0x989680 ;  /* 0x009896800000895d */ /* 0x008fea0003900000 */
[----:B------:R-:W3:Y:S02]  /*94b0*/  @!P0 SYNCS.PHASECHK.TRANS64 P0, [R0+URZ], R2 ;  /* 0x00000002000085a7 */ /* 0x000ee400080010ff */
[----:B---3--:R-:W-:Y:S05]  /*94c0*/  @!P0 BRA `(.L_x_159) ;  /* 0xfffffffc00f08947 */ /* 0x008fea000383ffff */
[----:B------:R-:W-:Y:S05]  /*94d0*/  BRA `(.L_x_160) ;  /* 0xffffff9400747947 */ /* 0x000fea000383ffff */
.L_x_45:
[----:B------:R-:W-:-:S07]  /*94e0*/  MOV R0, UR5 ;  /* 0x0000000500007c02 */ /* 0x000fce0008000f00 */
.L_x_161:
[----:B-1----:R1:W3:Y:S02]  /*94f0*/  SYNCS.PHASECHK.TRANS64.TRYWAIT P0, [R0+URZ], R3 ;  /* 0x00000003000075a7 */ /* 0x0022e400080011ff */
[----:B---3--:R-:W-:Y:S05]  /*9500*/  @!P0 NANOSLEEP.SYNCS 0x989680 ;  /* 0x009896800000895d */ /* 0x008fea0003900000 */
[----:B------:R-:W3:Y:S02]  /*9510*/  @!P0 SYNCS.PHASECHK.TRANS64 P0, [R0+URZ], R3 ;  /* 0x00000003000085a7 */ /* 0x000ee400080010ff */
[----:B---3--:R-:W-:Y:S05]  /*9520*/  @!P0 BRA `(.L_x_161) ;  /* 0xfffffffc00f08947 */ /* 0x008fea000383ffff */
[----:B------:R-:W-:Y:S05]  /*9530*/  BRA `(.L_x_162) ;  /* 0xffffff9400807947 */ /* 0x000fea000383ffff */
.L_x_46:
[----:B------:R-:W-:-:S07]  /*9540*/  MOV R0, UR5 ;  /* 0x0000000500007c02 */ /* 0x000fce0008000f00 */
.L_x_163:
[----:B-1----:R1:W3:Y:S02]  /*9550*/  SYNCS.PHASECHK.TRANS64.TRYWAIT P0, [R0+URZ], R3 ;  /* 0x00000003000075a7 */ /* 0x0022e400080011ff */
[----:B---3--:R-:W-:Y:S05]  /*9560*/  @!P0 NANOSLEEP.SYNCS 0x989680 ;  /* 0x009896800000895d */ /* 0x008fea0003900000 */
[----:B------:R-:W3:Y:S02]  /*9570*/  @!P0 SYNCS.PHASECHK.TRANS64 P0, [R0+URZ], R3 ;  /* 0x00000003000085a7 */ /* 0x000ee400080010ff */
[----:B---3--:R-:W-:Y:S05]  /*9580*/  @!P0 BRA `(.L_x_163) ;  /* 0xfffffffc00f08947 */ /* 0x008fea000383ffff */
[----:B------:R-:W-:Y:S05]  /*9590*/  BRA `(.L_x_164) ;  /* 0xffffff94008c7947 */ /* 0x000fea000383ffff */
.L_x_47:
[----:B------:R-:W-:-:S07]  /*95a0*/  MOV R0, UR5 ;  /* 0x0000000500007c02 */ /* 0x000fce0008000f00 */
.L_x_165:
[----:B-1----:R1:W3:Y:S02]  /*95b0*/  SYNCS.PHASECHK.TRANS64.TRYWAIT P0, [R0+URZ], R3 ;  /* 0x00000003000075a7 */ /* 0x0022e400080011ff */
[----:B---3--:R-:W-:Y:S05]  /*95c0*/  @!P0 NANOSLEEP.SYNCS 0x989680 ;  /* 0x009896800000895d */ /* 0x008fea0003900000 */
[----:B------:R-:W3:Y:S02]  /*95d0*/  @!P0 SYNCS.PHASECHK.TRANS64 P0, [R0+URZ], R3 ;  /* 0x00000003000085a7 */ /* 0x000ee400080010ff */
[----:B---3--:R-:W-:Y:S05]  /*95e0*/  @!P0 BRA `(.L_x_165) ;  /* 0xfffffffc00f08947 */ /* 0x008fea000383ffff */
[----:B------:R-:W-:Y:S05]  /*95f0*/  BRA `(.L_x_166) ;  /* 0xffffff9400987947 */ /* 0x000fea000383ffff */
.L_x_48:
[----:B------:R-:W-:-:S07]  /*9600*/  MOV R0, UR5 ;  /* 0x0000000500007c02 */ /* 0x000fce0008000f00 */
.L_x_167:
[----:B-1----:R1:W3:Y:S02]  /*9610*/  SYNCS.PHASECHK.TRANS64.TRYWAIT P0, [R0+URZ], R3 ;  /* 0x00000003000075a7 */ /* 0x0022e400080011ff */
[----:B---3--:R-:W-:Y:S05]  /*9620*/  @!P0 NANOSLEEP.SYNCS 0x989680 ;  /* 0x009896800000895d */ /* 0x008fea0003900000 */
[----:B------:R-:W3:Y:S02]  /*9630*/  @!P0 SYNCS.PHASECHK.TRANS64 P0, [R0+URZ], R3 ;  /* 0x00000003000085a7 */ /* 0x000ee400080010ff */
[----:B---3--:R-:W-:Y:S05]  /*9640*/  @!P0 BRA `(.L_x_167) ;  /* 0xfffffffc00f08947 */ /* 0x008fea000383ffff */
[----:B------:R-:W-:Y:S05]  /*9650*/  BRA `(.L_x_168) ;  /* 0xffffff9400a47947 */ /* 0x000fea000383ffff */
.L_x_49:
[----:B------:R-:W-:-:S07]  /*9660*/  MOV R0, UR5 ;  /* 0x0000000500007c02 */ /* 0x000fce0008000f00 */
.L_x_169:
[----:B-1----:R1:W3:Y:S02]  /*9670*/  SYNCS.PHASECHK.TRANS64.TRYWAIT P0, [R0+URZ], R3 ;  /* 0x00000003000075a7 */ /* 0x0022e400080011ff */
[----:B---3--:R-:W-:Y:S05]  /*9680*/  @!P0 NANOSLEEP.SYNCS 0x989680 ;  /* 0x009896800000895d */ /* 0x008fea0003900000 */
[----:B------:R-:W3:Y:S02]  /*9690*/  @!P0 SYNCS.PHASECHK.TRANS64 P0, [R0+URZ], R3 ;  /* 0x00000003000085a7 */ /* 0x000ee400080010ff */
[----:B---3--:R-:W-:Y:S05]  /*96a0*/  @!P0 BRA `(.L_x_169) ;  /* 0xfffffffc00f08947 */ /* 0x008fea000383ffff */
[----:B------:R-:W-:Y:S05]  /*96b0*/  BRA `(.L_x_170) ;  /* 0xffffff9400b07947 */ /* 0x000fea000383ffff */
.L_x_50:
[----:B------:R-:W-:-:S07]  /*96c0*/  MOV R0, UR5 ;  /* 0x0000000500007c02 */ /* 0x000fce0008000f00 */
.L_x_171:
[----:B-1----:R1:W3:Y:S02]  /*96d0*/  SYNCS.PHASECHK.TRANS64.TRYWAIT P0, [R0+URZ], R3 ;  /* 0x00000003000075a7 */ /* 0x0022e400080011ff */
[----:B---3--:R-:W-:Y:S05]  /*96e0*/  @!P0 NANOSLEEP.SYNCS 0x989680 ;  /* 0x009896800000895d */ /* 0x008fea0003900000 */
[----:B------:R-:W3:Y:S02]  /*96f0*/  @!P0 SYNCS.PHASECHK.TRANS64 P0, [R0+URZ], R3 ;  /* 0x00000003000085a7 */ /* 0x000ee400080010ff */
[----:B---3--:R-:W-:Y:S05]  /*9700*/  @!P0 BRA `(.L_x_171) ;  /* 0xfffffffc00f08947 */ /* 0x008fea000383ffff */
[----:B------:R-:W-:Y:S05]  /*9710*/  BRA `(.L_x_172) ;  /* 0xffffff9400bc7947 */ /* 0x000fea000383ffff */
.L_x_51:
[----:B------:R-:W-:-:S07]  /*9720*/  MOV R0, UR5 ;  /* 0x0000000500007c02 */ /* 0x000fce0008000f00 */
.L_x_173:
[----:B-1----:R1:W3:Y:S02]  /*9730*/  SYNCS.PHASECHK.TRANS64.TRYWAIT P0, [R0+URZ], R3 ;  /* 0x00000003000075a7 */ /* 0x0022e400080011ff */
[----:B---3--:R-:W-:Y:S05]  /*9740*/  @!P0 NANOSLEEP.SYNCS 0x989680 ;  /* 0x009896800000895d */ /* 0x008fea0003900000 */
[----:B------:R-:W3:Y:S02]  /*9750*/  @!P0 SYNCS.PHASECHK.TRANS64 P0, [R0+URZ], R3 ;  /* 0x00000003000085a7 */ /* 0x000ee400080010ff */
[----:B---3--:R-:W-:Y:S05]  /*9760*/  @!P0 BRA `(.L_x_173) ;  /* 0xfffffffc00f08947 */ /* 0x008fea000383ffff */
[----:B------:R-:W-:Y:S05]  /*9770*/  BRA `(.L_x_174) ;  /* 0xffffff9400c87947 */ /* 0x000fea000383ffff */
.L_x_54:
[----:B--2---:R2:W3:Y:S02]  /*9780*/  SYNCS.PHASECHK.TRANS64.TRYWAIT P0, [R0+URZ+0x140], R4 ;  /* 0x00014004000075a7 */ /* 0x0044e400080011ff */
[----:B---3--:R-:W-:Y:S05]  /*9790*/  @!P0 NANOSLEEP.SYNCS 0x989680 ;  /* 0x009896800000895d */ /* 0x008fea0003900000 */
[----:B------:R-:W3:Y:S02]  /*97a0*/  @!P0 SYNCS.PHASECHK.TRANS64 P0, [R0+URZ+0x140], R4 ;  /* 0x00014004000085a7 */ /* 0x000ee400080010ff */
[----:B---3--:R-:W-:Y:S05]  /*97b0*/  @!P0 BRA `(.L_x_54) ;  /* 0xfffffffc00f08947 */ /* 0x008fea000383ffff */
[----:B------:R-:W-:Y:S05]  /*97c0*/  BRA `(.L_x_175) ;  /* 0xffffff98002c7947 */ /* 0x000fea000383ffff */
.L_x_55:
[----:B------:R-:W-:-:S07]  /*97d0*/  MOV R0, UR4 ;  /* 0x0000000400007c02 */ /* 0x000fce0008000f00 */
.L_x_176:
[----:B--2---:R2:W3:Y:S02]  /*97e0*/  SYNCS.PHASECHK.TRANS64.TRYWAIT P0, [R0+URZ+0xf0], R5 ;  /* 0x0000f005000075a7 */ /* 0x0044e400080011ff */
[----:B---3--:R-:W-:Y:S05]  /*97f0*/  @!P0 NANOSLEEP.SYNCS 0x989680 ;  /* 0x009896800000895d */ /* 0x008fea0003900000 */
[----:B------:R-:W3:Y:S02]  /*9800*/  @!P0 SYNCS.PHASECHK.TRANS64 P0, [R0+URZ+0xf0], R5 ;  /* 0x0000f005000085a7 */ /* 0x000ee400080010ff */
[----:B---3--:R-:W-:Y:S05]  /*9810*/  @!P0 BRA `(.L_x_176) ;  /* 0xfffffffc00f08947 */ /* 0x008fea000383ffff */
[----:B------:R-:W-:Y:S05]  /*9820*/  BRA `(.L_x_177) ;  /* 0xffffff98003c7947 */ /* 0x000fea000383ffff */
.L_x_56:
[----:B--2---:R2:W3:Y:S02]  /*9830*/  SYNCS.PHASECHK.TRANS64.TRYWAIT P1, [R0+URZ+0xe0], R4 ;  /* 0x0000e004000075a7 */ /* 0x0044e400080211ff */
[----:B---3--:R-:W-:Y:S05]  /*9840*/  @!P1 NANOSLEEP.SYNCS 0x989680 ;  /* 0x009896800000995d */ /* 0x008fea0003900000 */
[----:B------:R-:W3:Y:S02]  /*9850*/  @!P1 SYNCS.PHASECHK.TRANS64 P1, [R0+URZ+0xe0], R4 ;  /* 0x0000e004000095a7 */ /* 0x000ee400080210ff */
[----:B---3--:R-:W-:Y:S05]  /*9860*/  @!P1 BRA `(.L_x_56) ;  /* 0xfffffffc00f09947 */ /* 0x008fea000383ffff */
[----:B------:R-:W-:Y:S05]  /*9870*/  BRA `(.L_x_178) ;  /* 0xffffff98006c7947 */ /* 0x000fea000383ffff */
.L_x_59:
[----:B------:R-:W-:-:S07]  /*9880*/  MOV R0, UR4 ;  /* 0x0000000400007c02 */ /* 0x000fce0008000f00 */
.L_x_179:
[----:B--2---:R2:W3:Y:S02]  /*9890*/  SYNCS.PHASECHK.TRANS64.TRYWAIT P0, [R0+URZ+0xf0], R2 ;  /* 0x0000f002000075a7 */ /* 0x0044e400080011ff */
[----:B---3--:R-:W-:Y:S05]  /*98a0*/  @!P0 NANOSLEEP.SYNCS 0x989680 ;  /* 0x009896800000895d */ /* 0x008fea0003900000 */
[----:B------:R-:W3:Y:S02]  /*98b0*/  @!P0 SYNCS.PHASECHK.TRANS64 P0, [R0+URZ+0xf0], R2 ;  /* 0x0000f002000085a7 */ /* 0x000ee400080010ff */
[----:B---3--:R-:W-:Y:S05]  /*98c0*/  @!P0 BRA `(.L_x_179) ;  /* 0xfffffffc00f08947 */ /* 0x008fea000383ffff */
[----:B------:R-:W-:Y:S05]  /*98d0*/  BRA `(.L_x_58) ;  /* 0xffffff9800c07947 */ /* 0x000fea000383ffff */
.L_x_68:
[----:B--2---:R-:W-:-:S04]  /*98e0*/  MOV R5, UR5 ;  /* 0x0000000500057c02 */ /* 0x004fc80008000f00 */
[----:B------:R2:W3:Y:S03]  /*98f0*/  SYNCS.PHASECHK.TRANS64.TRYWAIT P0, [R5+URZ+0x8], R6 ;  /* 0x00000806050075a7 */ /* 0x0004e600080011ff */
[----:B---3--:R-:W-:Y:S05]  /*9900*/  @!P0 NANOSLEEP.SYNCS 0x989680 ;  /* 0x009896800000895d */ /* 0x008fea0003900000 */
[----:B------:R-:W3:Y:S02]  /*9910*/  @!P0 SYNCS.PHASECHK.TRANS64 P0, [R5+URZ+0x8], R6 ;  /* 0x00000806050085a7 */ /* 0x000ee400080010ff */
[----:B---3--:R-:W-:Y:S05]  /*9920*/  @!P0 BRA `(.L_x_68) ;  /* 0xfffffffc00ec8947 */ /* 0x008fea000383ffff */
[----:B------:R-:W-:Y:S05]  /*9930*/  BRA `(.L_x_67) ;  /* 0xffffff9c00787947 */ /* 0x000fea000383ffff */
.L_x_70:
[----:B------:R-:W-:Y:S01]  /*9940*/  BSSY B0, `(.L_x_180) ;  /* 0x0000006000007945 */ /* 0x000fe20003800000 */
[----:B------:R-:W-:-:S07]  /*9950*/  MOV R15, 0xffffffff ;  /* 0xffffffff000f7802 */ /* 0x000fce0000000f00 */
[----:B-12--5:R-:W-:Y:S05]  /*9960*/  WARPSYNC.COLLECTIVE R15, `(.L_x_181) ;  /* 0x000000000f0c7348 */ /* 0x026fea0003c00000 */
[----:B------:R-:W-:Y:S02]  /*9970*/  ELECT P6, UR79, PT ;  /* 0x00000000004f782f */ /* 0x000fe400038c0000 */
[----:B------:R-:W-:Y:S01]  /*9980*/  MOV R14, UR79 ;  /* 0x0000004f000e7c02 */ /* 0x000fe20008000f00 */
[----:B-12--5:R-:W-:Y:S10]  /*9990*/  ENDCOLLECTIVE ;  /* 0x000000000000791b */ /* 0x026ff40003800000 */
.L_x_181:
[----:B------:R-:W-:Y:S05]  /*99a0*/  BSYNC B0 ;  /* 0x0000000000007941 */ /* 0x000fea0003800000 */
.L_x_180:
[----:B------:R-:W-:Y:S01]  /*99b0*/  PLOP3.LUT P0, PT, P6, PT, PT, 0x80, 0x8 ;  /* 0x000000000008781c */ /* 0x000fe2000370f070 */
[----:B------:R-:W-:-:S12]  /*99c0*/  BRA `(.L_x_182) ;  /* 0xffffff9c00a47947 */ /* 0x000fd8000383ffff */
.L_x_72:
[----:B--2---:R-:W-:-:S04]  /*99d0*/  MOV R3, UR5 ;  /* 0x0000000500037c02 */ /* 0x004fc80008000f00 */
[----:B------:R2:W3:Y:S03]  /*99e0*/  SYNCS.PHASECHK.TRANS64.TRYWAIT P0, [R3+URZ+0x8], R4 ;  /* 0x00000804030075a7 */ /* 0x0004e600080011ff */
[----:B---3--:R-:W-:Y:S05]  /*99f0*/  @!P0 NANOSLEEP.SYNCS 0x989680 ;  /* 0x009896800000895d */ /* 0x008fea0003900000 */
[----:B------:R-:W3:Y:S02]  /*9a00*/  @!P0 SYNCS.PHASECHK.TRANS64 P0, [R3+URZ+0x8], R4 ;  /* 0x00000804030085a7 */ /* 0x000ee400080010ff */
[----:B---3--:R-:W-:Y:S05]  /*9a10*/  @!P0 BRA `(.L_x_72) ;  /* 0xfffffffc00ec8947 */ /* 0x008fea000383ffff */
[----:B------:R-:W-:Y:S05]  /*9a20*/  BRA `(.L_x_71) ;  /* 0xffffff9c00a87947 */ /* 0x000fea000383ffff */
.L_x_73:
[----:B-1----:R1:W2:Y:S02]  /*9a30*/  SYNCS.PHASECHK.TRANS64.TRYWAIT P0, [R0+URZ+0xe0], R4 ;  /* 0x0000e004000075a7 */ /* 0x0022a400080011ff */
[----:B--2---:R-:W-:Y:S05]  /*9a40*/  @!P0 NANOSLEEP.SYNCS 0x989680 ;  /* 0x009896800000895d */ /* 0x004fea0003900000 */
[----:B------:R-:W2:Y:S02]  /*9a50*/  @!P0 SYNCS.PHASECHK.TRANS64 P0, [R0+URZ+0xe0], R4 ;  /* 0x0000e004000085a7 */ /* 0x000ea400080010ff */
[----:B--2---:R-:W-:Y:S05]  /*9a60*/  @!P0 BRA `(.L_x_73) ;  /* 0xfffffffc00f08947 */ /* 0x004fea000383ffff */
[----:B------:R-:W-:Y:S05]  /*9a70*/  BRA `(.L_x_183) ;  /* 0xffffffa000947947 */ /* 0x000fea000383ffff */
.L_x_75:
[----:B------:R-:W-:-:S07]  /*9a80*/  MOV R0, UR31 ;  /* 0x0000001f00007c02 */ /* 0x000fce0008000f00 */
.L_x_184:
[----:B-1----:R1:W2:Y:S02]  /*9a90*/  SYNCS.PHASECHK.TRANS64.TRYWAIT P0, [R0+URZ+0x120], R4 ;  /* 0x00012004000075a7 */ /* 0x0022a400080011ff */
[----:B--2---:R-:W-:Y:S05]  /*9aa0*/  @!P0 NANOSLEEP.SYNCS 0x989680 ;  /* 0x009896800000895d */ /* 0x004fea0003900000 */
[----:B------:R-:W2:Y:S02]  /*9ab0*/  @!P0 SYNCS.PHASECHK.TRANS64 P0, [R0+URZ+0x120], R4 ;  /* 0x00012004000085a7 */ /* 0x000ea400080010ff */
[----:B--2---:R-:W-:Y:S05]  /*9ac0*/  @!P0 BRA `(.L_x_184) ;  /* 0xfffffffc00f08947 */ /* 0x004fea000383ffff */
[----:B------:R-:W-:Y:S05]  /*9ad0*/  BRA `(.L_x_185) ;  /* 0xffffffa000e07947 */ /* 0x000fea000383ffff */
.L_x_78:
[----:B------:R-:W-:Y:S07]  /*9ae0*/  MOV R0, UR5 ;  /* 0x0000000500007c02 */ /* 0x000fee0008000f00 */
.L_x_186:
[----:B-1----:R1:W2:Y:S02]  /*9af0*/  SYNCS.PHASECHK.TRANS64.TRYWAIT P0, [R0+URZ], R4 ;  /* 0x00000004000075a7 */ /* 0x0022a400080011ff */
[----:B--2---:R-:W-:Y:S05]  /*9b00*/  @!P0 NANOSLEEP.SYNCS 0x989680 ;  /* 0x009896800000895d */ /* 0x004fea0003900000 */
[----:B------:R-:W2:Y:S02]  /*9b10*/  @!P0 SYNCS.PHASECHK.TRANS64 P0, [R0+URZ], R4 ;  /* 0x00000004000085a7 */ /* 0x000ea400080010ff */
[----:B--2---:R-:W-:Y:S05]  /*9b20*/  @!P0 BRA `(.L_x_186) ;  /* 0xfffffffc00f08947 */ /* 0x004fea000383ffff */
[----:B------:R-:W-:Y:S05]  /*9b30*/  BRA `(.L_x_77) ;  /* 0xffffffa000f47947 */ /* 0x000fea000383ffff */
.L_x_82:
[----:B-1----:R-:W-:-:S07]  /*9b40*/  MOV R0, UR4 ;  /* 0x0000000400007c02 */ /* 0x002fce0008000f00 */
.L_x_187:
[----:B-1----:R1:W2:Y:S02]  /*9b50*/  SYNCS.PHASECHK.TRANS64.TRYWAIT P0, [R0+URZ], R2 ;  /* 0x00000002000075a7 */ /* 0x0022a400080011ff */
[----:B--2---:R-:W-:Y:S05]  /*9b60*/  @!P0 NANOSLEEP.SYNCS 0x989680 ;  /* 0x009896800000895d */ /* 0x004fea0003900000 */
[----:B------:R-:W2:Y:S02]  /*9b70*/  @!P0 SYNCS.PHASECHK.TRANS64 P0, [R0+URZ], R2 ;  /* 0x00000002000085a7 */ /* 0x000ea400080010ff */
[----:B--2---:R-:W-:Y:S05]  /*9b80*/  @!P0 BRA `(.L_x_187) ;  /* 0xfffffffc00f08947 */ /* 0x004fea000383ffff */
[----:B------:R-:W-:Y:S05]  /*9b90*/  BRA `(.L_x_188) ;  /* 0xffffffa400e87947 */ /* 0x000fea000383ffff */
.L_x_83:
[----:B------:R-:W-:-:S07]  /*9ba0*/  MOV R0, UR5 ;  /* 0x0000000500007c02 */ /* 0x000fce0008000f00 */
.L_x_189:
[----:B-1----:R1:W2:Y:S02]  /*9bb0*/  SYNCS.PHASECHK.TRANS64.TRYWAIT P0, [R0+URZ], R3 ;  /* 0x00000003000075a7 */ /* 0x0022a400080011ff */
[----:B--2---:R-:W-:Y:S05]  /*9bc0*/  @!P0 NANOSLEEP.SYNCS 0x989680 ;  /* 0x009896800000895d */ /* 0x004fea0003900000 */
[----:B------:R-:W2:Y:S02]  /*9bd0*/  @!P0 SYNCS.PHASECHK.TRANS64 P0, [R0+URZ], R3 ;  /* 0x00000003000085a7 */ /* 0x000ea400080010ff */
[----:B--2---:R-:W-:Y:S05]  /*9be0*/  @!P0 BRA `(.L_x_189) ;  /* 0xfffffffc00f08947 */ /* 0x004fea000383ffff */
[----:B------:R-:W-:Y:S05]  /*9bf0*/  BRA `(.L_x_190) ;  /* 0xffffffa400f47947 */ /* 0x000fea000383ffff */
.L_x_84:
[----:B------:R-:W-:-:S07]  /*9c00*/  MOV R0, UR5 ;  /* 0x0000000500007c02 */ /* 0x000fce0008000f00 */
.L_x_191:
[----:B-1----:R1:W2:Y:S02]  /*9c10*/  SYNCS.PHASECHK.TRANS64.TRYWAIT P0, [R0+URZ], R3 ;  /* 0x00000003000075a7 */ /* 0x0022a400080011ff */
[----:B--2---:R-:W-:Y:S05]  /*9c20*/  @!P0 NANOSLEEP.SYNCS 0x989680 ;  /* 0x009896800000895d */ /* 0x004fea0003900000 */
[----:B------:R-:W2:Y:S02]  /*9c30*/  @!P0 SYNCS.PHASECHK.TRANS64 P0, [R0+URZ], R3 ;  /* 0x00000003000085a7 */ /* 0x000ea400080010ff */
[----:B--2---:R-:W-:Y:S05]  /*9c40*/  @!P0 BRA `(.L_x_191) ;  /* 0xfffffffc00f08947 */ /* 0x004fea000383ffff */
[----:B------:R-:W-:Y:S05]  /*9c50*/  BRA `(.L_x_192) ;  /* 0xffffffa800007947 */ /* 0x000fea000383ffff */
.L_x_87:
[----:B------:R-:W-:-:S07]  /*9c60*/  MOV R0, UR26 ;  /* 0x0000001a00007c02 */ /* 0x000fce0008000f00 */
.L_x_193:
[----:B-1----:R1:W2:Y:S02]  /*9c70*/  SYNCS.PHASECHK.TRANS64.TRYWAIT P1, [R0+URZ+0x160], R2 ;  /* 0x00016002000075a7 */ /* 0x0022a400080211ff */
[----:B--2---:R-:W-:Y:S05]  /*9c80*/  @!P1 NANOSLEEP.SYNCS 0x989680 ;  /* 0x009896800000995d */ /* 0x004fea0003900000 */
[----:B------:R-:W2:Y:S02]  /*9c90*/  @!P1 SYNCS.PHASECHK.TRANS64 P1, [R0+URZ+0x160], R2 ;  /* 0x00016002000095a7 */ /* 0x000ea400080210ff */
[----:B--2---:R-:W-:Y:S05]  /*9ca0*/  @!P1 BRA `(.L_x_193) ;  /* 0xfffffffc00f09947 */ /* 0x004fea000383ffff */
[----:B------:R-:W-:Y:S05]  /*9cb0*/  BRA `(.L_x_194) ;  /* 0xffffffa8004c7947 */ /* 0x000fea000383ffff */
.L_x_92:
[----:B-1----:R1:W2:Y:S02]  /*9cc0*/  SYNCS.PHASECHK.TRANS64.TRYWAIT P0, [R8+URZ+0xe0], R0 ;  /* 0x0000e000080075a7 */ /* 0x0022a400080011ff */
[----:B--2---:R-:W-:Y:S05]  /*9cd0*/  @!P0 NANOSLEEP.SYNCS 0x989680 ;  /* 0x009896800000895d */ /* 0x004fea0003900000 */
[----:B------:R-:W2:Y:S02]  /*9ce0*/  @!P0 SYNCS.PHASECHK.TRANS64 P0, [R8+URZ+0xe0], R0 ;  /* 0x0000e000080085a7 */ /* 0x000ea400080010ff */
[----:B--2---:R-:W-:Y:S05]  /*9cf0*/  @!P0 BRA `(.L_x_92) ;  /* 0xfffffffc00f08947 */ /* 0x004fea000383ffff */
[----:B------:R-:W-:Y:S05]  /*9d00*/  BRA `(.L_x_195) ;  /* 0xffffffac00947947 */ /* 0x000fea000383ffff */
.L_x_95:
[----:B-1----:R-:W-:Y:S07]  /*9d10*/  MOV R0, UR21 ;  /* 0x0000001500007c02 */ /* 0x002fee0008000f00 */
.L_x_196:
[----:B-1----:R1:W2:Y:S02]  /*9d20*/  SYNCS.PHASECHK.TRANS64.TRYWAIT P1, [R0+URZ+0xd8], R2 ;  /* 0x0000d802000075a7 */ /* 0x0022a400080211ff */
[----:B--2---:R-:W-:Y:S05]  /*9d30*/  @!P1 NANOSLEEP.SYNCS 0x989680 ;  /* 0x009896800000995d */ /* 0x004fea0003900000 */
[----:B------:R-:W2:Y:S02]  /*9d40*/  @!P1 SYNCS.PHASECHK.TRANS64 P1, [R0+URZ+0xd8], R2 ;  /* 0x0000d802000095a7 */ /* 0x000ea400080210ff */
[----:B--2---:R-:W-:Y:S05]  /*9d50*/  @!P1 BRA `(.L_x_196) ;  /* 0xfffffffc00f09947 */ /* 0x004fea000383ffff */
[----:B------:R-:W-:Y:S05]  /*9d60*/  BRA `(.L_x_94) ;  /* 0xffffffb400107947 */ /* 0x000fea000383ffff */
.L_x_98:
[----:B-1----:R-:W-:Y:S07]  /*9d70*/  MOV R0, UR21 ;  /* 0x0000001500007c02 */ /* 0x002fee0008000f00 */
.L_x_197:
[----:B-1----:R1:W2:Y:S02]  /*9d80*/  SYNCS.PHASECHK.TRANS64.TRYWAIT P0, [R0+URZ+0xb0], R4 ;  /* 0x0000b004000075a7 */ /* 0x0022a400080011ff */
[----:B--2---:R-:W-:Y:S05]  /*9d90*/  @!P0 NANOSLEEP.SYNCS 0x989680 ;  /* 0x009896800000895d */ /* 0x004fea0003900000 */
[----:B------:R-:W2:Y:S02]  /*9da0*/  @!P0 SYNCS.PHASECHK.TRANS64 P0, [R0+URZ+0xb0], R4 ;  /* 0x0000b004000085a7 */ /* 0x000ea400080010ff */
[----:B--2---:R-:W-:Y:S05]  /*9db0*/  @!P0 BRA `(.L_x_197) ;  /* 0xfffffffc00f08947 */ /* 0x004fea000383ffff */
[----:B------:R-:W-:Y:S05]  /*9dc0*/  BRA `(.L_x_198) ;  /* 0xffffffb400687947 */ /* 0x000fea000383ffff */
.L_x_99:
[----:B------:R-:W-:Y:S07]  /*9dd0*/  MOV R0, UR21 ;  /* 0x0000001500007c02 */ /* 0x000fee0008000f00 */
.L_x_199:
[----:B-1----:R1:W2:Y:S02]  /*9de0*/  SYNCS.PHASECHK.TRANS64.TRYWAIT P0, [R0+URZ+0xb8], R4 ;  /* 0x0000b804000075a7 */ /* 0x0022a400080011ff */
[----:B--2---:R-:W-:Y:S05]  /*9df0*/  @!P0 NANOSLEEP.SYNCS 0x989680 ;  /* 0x009896800000895d */ /* 0x004fea0003900000 */
[----:B------:R-:W2:Y:S02]  /*9e00*/  @!P0 SYNCS.PHASECHK.TRANS64 P0, [R0+URZ+0xb8], R4 ;  /* 0x0000b804000085a7 */ /* 0x000ea400080010ff */
[----:B--2---:R-:W-:Y:S05]  /*9e10*/  @!P0 BRA `(.L_x_199) ;  /* 0xfffffffc00f08947 */ /* 0x004fea000383ffff */
[----:B------:R-:W-:Y:S05]  /*9e20*/  BRA `(.L_x_200) ;  /* 0xffffffb400a07947 */ /* 0x000fea000383ffff */
.L_x_100:
[----:B------:R-:W-:Y:S07]  /*9e30*/  MOV R0, UR21 ;  /* 0x0000001500007c02 */ /* 0x000fee0008000f00 */
.L_x_201:
[----:B-1----:R1:W2:Y:S02]  /*9e40*/  SYNCS.PHASECHK.TRANS64.TRYWAIT P0, [R0+URZ+0xc0], R4 ;  /* 0x0000c004000075a7 */ /* 0x0022a400080011ff */
[----:B--2---:R-:W-:Y:S05]  /*9e50*/  @!P0 NANOSLEEP.SYNCS 0x989680 ;  /* 0x009896800000895d */ /* 0x004fea0003900000 */
[----:B------:R-:W2:Y:S02]  /*9e60*/  @!P0 SYNCS.PHASECHK.TRANS64 P0, [R0+URZ+0xc0], R4 ;  /* 0x0000c004000085a7 */ /* 0x000ea400080010ff */
[----:B--2---:R-:W-:Y:S05]  /*9e70*/  @!P0 BRA `(.L_x_201) ;  /* 0xfffffffc00f08947 */ /* 0x004fea000383ffff */
[----:B------:R-:W-:Y:S05]  /*9e80*/  BRA `(.L_x_202) ;  /* 0xffffffb400e47947 */ /* 0x000fea000383ffff */
.L_x_101:
[----:B------:R-:W-:Y:S07]  /*9e90*/  MOV R0, UR21 ;  /* 0x0000001500007c02 */ /* 0x000fee0008000f00 */
.L_x_203:
[----:B-1----:R1:W2:Y:S02]  /*9ea0*/  SYNCS.PHASECHK.TRANS64.TRYWAIT P0, [R0+URZ+0xc8], R4 ;  /* 0x0000c804000075a7 */ /* 0x0022a400080011ff */
[----:B--2---:R-:W-:Y:S05]  /*9eb0*/  @!P0 NANOSLEEP.SYNCS 0x989680 ;  /* 0x009896800000895d */ /* 0x004fea0003900000 */
[----:B------:R-:W2:Y:S02]  /*9ec0*/  @!P0 SYNCS.PHASECHK.TRANS64 P0, [R0+URZ+0xc8], R4 ;  /* 0x0000c804000085a7 */ /* 0x000ea400080010ff */
[----:B--2---:R-:W-:Y:S05]  /*9ed0*/  @!P0 BRA `(.L_x_203) ;  /* 0xfffffffc00f08947 */ /* 0x004fea000383ffff */
[----:B------:R-:W-:Y:S05]  /*9ee0*/  BRA `(.L_x_204) ;  /* 0xffffffb8002c7947 */ /* 0x000fea000383ffff */
.L_x_103:
[----:B------:R-:W-:-:S07]  /*9ef0*/  MOV R0, UR21 ;  /* 0x0000001500007c02 */ /* 0x000fce0008000f00 */
.L_x_205:
[----:B--2---:R2:W4:Y:S02]  /*9f00*/  SYNCS.PHASECHK.TRANS64.TRYWAIT P0, [R0+URZ+0xb0], R2 ;  /* 0x0000b002000075a7 */ /* 0x00452400080011ff */
[----:B----4-:R-:W-:Y:S05]  /*9f10*/  @!P0 NANOSLEEP.SYNCS 0x989680 ;  /* 0x009896800000895d */ /* 0x010fea0003900000 */
[----:B------:R-:W4:Y:S02]  /*9f20*/  @!P0 SYNCS.PHASECHK.TRANS64 P0, [R0+URZ+0xb0], R2 ;  /* 0x0000b002000085a7 */ /* 0x000f2400080010ff */
[----:B----4-:R-:W-:Y:S05]  /*9f30*/  @!P0 BRA `(.L_x_205) ;  /* 0xfffffffc00f08947 */ /* 0x010fea000383ffff */
[----:B------:R-:W-:Y:S05]  /*9f40*/  BRA `(.L_x_206) ;  /* 0xffffffb800a47947 */ /* 0x000fea000383ffff */
.L_x_104:
[----:B--2---:R-:W-:-:S07]  /*9f50*/  MOV R0, UR21 ;  /* 0x0000001500007c02 */ /* 0x004fce0008000f00 */
.L_x_207:
[----:B--2---:R2:W4:Y:S02]  /*9f60*/  SYNCS.PHASECHK.TRANS64.TRYWAIT P0, [R0+URZ+0xb8], R2 ;  /* 0x0000b802000075a7 */ /* 0x00452400080011ff */
[----:B----4-:R-:W-:Y:S05]  /*9f70*/  @!P0 NANOSLEEP.SYNCS 0x989680 ;  /* 0x009896800000895d */ /* 0x010fea0003900000 */
[----:B------:R-:W4:Y:S02]  /*9f80*/  @!P0 SYNCS.PHASECHK.TRANS64 P0, [R0+URZ+0xb8], R2 ;  /* 0x0000b802000085a7 */ /* 0x000f2400080010ff */
[----:B----4-:R-:W-:Y:S05]  /*9f90*/  @!P0 BRA `(.L_x_207) ;  /* 0xfffffffc00f08947 */ /* 0x010fea000383ffff */
[----:B------:R-:W-:Y:S05]  /*9fa0*/  BRA `(.L_x_208) ;  /* 0xffffffb800947947 */ /* 0x000fea000383ffff */
.L_x_105:
[----:B--2---:R-:W-:-:S07]  /*9fb0*/  MOV R0, UR21 ;  /* 0x0000001500007c02 */ /* 0x004fce0008000f00 */
.L_x_209:
[----:B--2---:R2:W4:Y:S02]  /*9fc0*/  SYNCS.PHASECHK.TRANS64.TRYWAIT P0, [R0+URZ+0xc0], R2 ;  /* 0x0000c002000075a7 */ /* 0x00452400080011ff */
[----:B----4-:R-:W-:Y:S05]  /*9fd0*/  @!P0 NANOSLEEP.SYNCS 0x989680 ;  /* 0x009896800000895d */ /* 0x010fea0003900000 */
[----:B------:R-:W4:Y:S02]  /*9fe0*/  @!P0 SYNCS.PHASECHK.TRANS64 P0, [R0+URZ+0xc0], R2 ;  /* 0x0000c002000085a7 */ /* 0x000f2400080010ff */
[----:B----4-:R-:W-:Y:S05]  /*9ff0*/  @!P0 BRA `(.L_x_209) ;  /* 0xfffffffc00f08947 */ /* 0x010fea000383ffff */
[----:B------:R-:W-:Y:S05]  /*a000*/  BRA `(.L_x_210) ;  /* 0xffffffb800847947 */ /* 0x000fea000383ffff */
.L_x_107:
[----:B-1----:R1:W2:Y:S02]  /*a010*/  SYNCS.PHASECHK.TRANS64.TRYWAIT P0, [R3+URZ+0xe0], R0 ;  /* 0x0000e000030075a7 */ /* 0x0022a400080011ff */
[----:B--2---:R-:W-:Y:S05]  /*a020*/  @!P0 NANOSLEEP.SYNCS 0x989680 ;  /* 0x009896800000895d */ /* 0x004fea0003900000 */
[----:B------:R-:W2:Y:S02]  /*a030*/  @!P0 SYNCS.PHASECHK.TRANS64 P0, [R3+URZ+0xe0], R0 ;  /* 0x0000e000030085a7 */ /* 0x000ea400080010ff */
[----:B--2---:R-:W-:Y:S05]  /*a040*/  @!P0 BRA `(.L_x_107) ;  /* 0xfffffffc00f08947 */ /* 0x004fea000383ffff */
[----:B------:R-:W-:Y:S05]  /*a050*/  BRA `(.L_x_211) ;  /* 0xffffffbc00447947 */ /* 0x000fea000383ffff */
.L_x_118:
[----:B-1----:R-:W-:Y:S04]  /*a060*/  MOV R2, UR44 ;  /* 0x0000002c00027c02 */ /* 0x002fe80008000f00 */
[----:B------:R1:W2:Y:S03]  /*a070*/  SYNCS.PHASECHK.TRANS64.TRYWAIT P1, [R2+URZ+0x90], R3 ;  /* 0x00009003020075a7 */ /* 0x0002a600080211ff */
[----:B--2---:R-:W-:Y:S05]  /*a080*/  @!P1 NANOSLEEP.SYNCS 0x989680 ;  /* 0x009896800000995d */ /* 0x004fea0003900000 */
[----:B------:R-:W2:Y:S02]  /*a090*/  @!P1 SYNCS.PHASECHK.TRANS64 P1, [R2+URZ+0x90], R3 ;  /* 0x00009003020095a7 */ /* 0x000ea400080210ff */
[----:B--2---:R-:W-:Y:S05]  /*a0a0*/  @!P1 BRA `(.L_x_118) ;  /* 0xfffffffc00ec9947 */ /* 0x004fea000383ffff */
[----:B------:R-:W-:Y:S05]  /*a0b0*/  BRA `(.L_x_117) ;  /* 0xffffffc800a87947 */ /* 0x000fea000383ffff */
.L_x_120:
[----:B-1----:R1:W4:Y:S02]  /*a0c0*/  SYNCS.PHASECHK.TRANS64.TRYWAIT P0, [R70+URZ+0x100], R0 ;  /* 0x00010000460075a7 */ /* 0x00232400080011ff */
[----:B----4-:R-:W-:Y:S05]  /*a0d0*/  @!P0 NANOSLEEP.SYNCS 0x989680 ;  /* 0x009896800000895d */ /* 0x010fea0003900000 */
[----:B------:R-:W4:Y:S02]  /*a0e0*/  @!P0 SYNCS.PHASECHK.TRANS64 P0, [R70+URZ+0x100], R0 ;  /* 0x00010000460085a7 */ /* 0x000f2400080010ff */
[----:B----4-:R-:W-:Y:S05]  /*a0f0*/  @!P0 BRA `(.L_x_120) ;  /* 0xfffffffc00f08947 */ /* 0x010fea000383ffff */
[----:B------:R-:W-:Y:S05]  /*a100*/  BRA `(.L_x_119) ;  /* 0xffffffc800d07947 */ /* 0x000fea000383ffff */
.L_x_129:
[----:B-1----:R1:W3:Y:S02]  /*a110*/  SYNCS.PHASECHK.TRANS64.TRYWAIT P0, [R2+URZ+0x90], R0 ;  /* 0x00009000020075a7 */ /* 0x0022e400080011ff */
[----:B---3--:R-:W-:Y:S05]  /*a120*/  @!P0 NANOSLEEP.SYNCS 0x989680 ;  /* 0x009896800000895d */ /* 0x008fea0003900000 */
[----:B------:R-:W3:Y:S02]  /*a130*/  @!P0 SYNCS.PHASECHK.TRANS64 P0, [R2+URZ+0x90], R0 ;  /* 0x00009000020085a7 */ /* 0x000ee400080010ff */
[----:B---3--:R-:W-:Y:S05]  /*a140*/  @!P0 BRA `(.L_x_129) ;  /* 0xfffffffc00f08947 */ /* 0x008fea000383ffff */
[----:B------:R-:W-:Y:S05]  /*a150*/  BRA `(.L_x_128) ;  /* 0xffffffd000ec7947 */ /* 0x000fea000383ffff */
.L_x_137:
[----:B-1----:R1:W3:Y:S02]  /*a160*/  SYNCS.PHASECHK.TRANS64.TRYWAIT P0, [R6+URZ+0x90], R5 ;  /* 0x00009005060075a7 */ /* 0x0022e400080011ff */
[----:B---3--:R-:W-:Y:S05]  /*a170*/  @!P0 NANOSLEEP.SYNCS 0x989680 ;  /* 0x009896800000895d */ /* 0x008fea0003900000 */
[----:B------:R-:W3:Y:S02]  /*a180*/  @!P0 SYNCS.PHASECHK.TRANS64 P0, [R6+URZ+0x90], R5 ;  /* 0x00009005060085a7 */ /* 0x000ee400080010ff */
[----:B---3--:R-:W-:Y:S05]  /*a190*/  @!P0 BRA `(.L_x_137) ;  /* 0xfffffffc00f08947 */ /* 0x008fea000383ffff */
[----:B------:R-:W-:Y:S05]  /*a1a0*/  BRA `(.L_x_136) ;  /* 0xffffffdc00307947 */ /* 0x000fea000383ffff */
.L_x_145:
[----:B-1----:R1:W3:Y:S02]  /*a1b0*/  SYNCS.PHASECHK.TRANS64.TRYWAIT P0, [R0+URZ+0x90], R5 ;  /* 0x00009005000075a7 */ /* 0x0022e400080011ff */
[----:B---3--:R-:W-:Y:S05]  /*a1c0*/  @!P0 NANOSLEEP.SYNCS 0x989680 ;  /* 0x009896800000895d */ /* 0x008fea0003900000 */
[----:B------:R-:W3:Y:S02]  /*a1d0*/  @!P0 SYNCS.PHASECHK.TRANS64 P0, [R0+URZ+0x90], R5 ;  /* 0x00009005000085a7 */ /* 0x000ee400080010ff */
[----:B---3--:R-:W-:Y:S05]  /*a1e0*/  @!P0 BRA `(.L_x_145) ;  /* 0xfffffffc00f08947 */ /* 0x008fea000383ffff */
[----:B------:R-:W-:Y:S05]  /*a1f0*/  BRA `(.L_x_144) ;  /* 0xffffffe400707947 */ /* 0x000fea000383ffff */
        .weak           $__internal_0_$__cuda_sm10x_tcgen05_guardrail_trap_col_being_dealloced_not_returned_by_alloc
        .type           $__internal_0_$__cuda_sm10x_tcgen05_guardrail_trap_col_being_dealloced_not_returned_by_alloc,@function
        .size           $__internal_0_$__cuda_sm10x_tcgen05_guardrail_trap_col_being_dealloced_not_returned_by_alloc,($__internal_1_$__cuda_sm10x_tcgen05_guardrail_trap_phase_invalid_during_alloc - $__internal_0_$__cuda_sm10x_tcgen05_guardrail_trap_col_being_dealloced_not_returned_by_alloc)
$__internal_0_$__cuda_sm10x_tcgen05_guardrail_trap_col_being_dealloced_not_returned_by_alloc:
[----:B------:R-:W-:Y:S05]  /*a200*/  BPT.TRAP 0x1 ;  /* 0x000000040000795c */ /* 0x000fea0000300000 */
[----:B------:R-:W-:-:S04]  /*a210*/  HFMA2 R3, -RZ, RZ, 0, 0 ;  /* 0x00000000ff037431 */ /* 0x000fc800000001ff */
[----:B------:R-:W-:Y:S05]  /*a220*/  RET.REL.NODEC R2 `(_ZN7cutlass13device_kernelINS_4gemm6kernel13GemmUniversalIN4cute5tupleIJiiiiEEENS1_10collective13CollectiveMmaINS1_35MainloopSm100TmaUmmaWarpSpecializedILi9ELi2ELi4ENS5_IJNS4_1CILi4EEENSA_ILi1EEESC_EEEEENS5_IJNSA_ILi256EEENSA_ILi64EEENSA_ILi32EEEEEENS_10tfloat32_tENS5_IJlSC_lEEESJ_SK_NS4_8TiledMMAINS4_8MMA_AtomIJNS4_23SM100_MMA_TF32_2x1SM_SSISJ_SJ_fLi256ELi64ELNS4_4UMMA5MajorE0ELSP_0ELNSO_7ScaleInE0ELSQ_0EEEEEENS4_6LayoutINS5_IJSC_SC_SC_EEENS5_IJNSA_ILi0EEESV_SV_EEEEENS5_IJNS4_10UnderscoreESY_SY_EEEEENS4_18SM100_TMA_2SM_LOADENS4_14ComposedLayoutINS4_7SwizzleILi3ELi4ELi3EEENS4_18smem_ptr_flag_bitsILi32EEENST_INS5_IJNSA_ILi8EEESH_EEENS5_IJSH_SC_EEEEEEEvNS4_8identityENS4_28SM100_TMA_2SM_LOAD_MULTICASTES1B_vS1C_EENS_8epilogue10collective18CollectiveEpilogueINS1F_23Sm100TmaWarpSpecializedILi4ELi2ELi16ELb1ELb0EEEJNS5_IJNSA_ILi128EEESG_SH_EEENS5_IJNST_IS1K_SC_EENST_INSA_ILi16EEESC_EEEEESJ_SK_SJ_SK_NS1F_6fusion15FusionCallbacksIS1J_NS1Q_17LinearCombinationISJ_fSJ_fLNS_15FloatRoundStyleE2EEES1L_S1P_JEEENS4_5SM1004TMEM4LOAD26SM100_TMEM_LOAD_32dp32b16xENS4_13SM90_TMA_LOADENS12_INS13_ILi2ELi4ELi3EEES16_NST_INS5_IJS17_S1N_EEENS5_IJS1N_SC_EEEEEEENS4_39AutoVectorizingCopyWithAssumedAlignmentILi128EEENS4_14SM90_TMA_STOREES25_S27_S27_EEEvvEEEEvNT_6ParamsE) ;  /* 0xffffff5c02747950 */ /* 0x000fea0003c3ffff */
        .weak           $__internal_1_$__cuda_sm10x_tcgen05_guardrail_trap_phase_invalid_during_alloc
        .type           $__internal_1_$__cuda_sm10x_tcgen05_guardrail_trap_phase_invalid_during_alloc,@function
        .size           $__internal_1_$__cuda_sm10x_tcgen05_guardrail_trap_phase_invalid_during_alloc,($__internal_2_$__cuda_sm10x_tcgen05_guardrail_trap_unallocated_columns_being_dealloced - $__internal_1_$__cuda_sm10x_tcgen05_guardrail_trap_phase_invalid_during_alloc)
$__internal_1_$__cuda_sm10x_tcgen05_guardrail_trap_phase_invalid_during_alloc:
[----:B------:R-:W-:Y:S05]  /*a230*/  BPT.TRAP 0x1 ;  /* 0x000000040000795c */ /* 0x000fea0000300000 */
[----:B------:R-:W-:-:S04]  /*a240*/  MOV R5, 0x0 ;  /* 0x0000000000057802 */ /* 0x000fc80000000f00 */
[----:B------:R-:W-:Y:S05]  /*a250*/  RET.REL.NODEC R4 `(_ZN7cutlass13device_kernelINS_4gemm6kernel13GemmUniversalIN4cute5tupleIJiiiiEEENS1_10collective13CollectiveMmaINS1_35MainloopSm100TmaUmmaWarpSpecializedILi9ELi2ELi4ENS5_IJNS4_1CILi4EEENSA_ILi1EEESC_EEEEENS5_IJNSA_ILi256EEENSA_ILi64EEENSA_ILi32EEEEEENS_10tfloat32_tENS5_IJlSC_lEEESJ_SK_NS4_8TiledMMAINS4_8MMA_AtomIJNS4_23SM100_MMA_TF32_2x1SM_SSISJ_SJ_fLi256ELi64ELNS4_4UMMA5MajorE0ELSP_0ELNSO_7ScaleInE0ELSQ_0EEEEEENS4_6LayoutINS5_IJSC_SC_SC_EEENS5_IJNSA_ILi0EEESV_SV_EEEEENS5_IJNS4_10UnderscoreESY_SY_EEEEENS4_18SM100_TMA_2SM_LOADENS4_14ComposedLayoutINS4_7SwizzleILi3ELi4ELi3EEENS4_18smem_ptr_flag_bitsILi32EEENST_INS5_IJNSA_ILi8EEESH_EEENS5_IJSH_SC_EEEEEEEvNS4_8identityENS4_28SM100_TMA_2SM_LOAD_MULTICASTES1B_vS1C_EENS_8epilogue10collective18CollectiveEpilogueINS1F_23Sm100TmaWarpSpecializedILi4ELi2ELi16ELb1ELb0EEEJNS5_IJNSA_ILi128EEESG_SH_EEENS5_IJNST_IS1K_SC_EENST_INSA_ILi16EEESC_EEEEESJ_SK_SJ_SK_NS1F_6fusion15FusionCallbacksIS1J_NS1Q_17LinearCombinationISJ_fSJ_fLNS_15FloatRoundStyleE2EEES1L_S1P_JEEENS4_5SM1004TMEM4LOAD26SM100_TMEM_LOAD_32dp32b16xENS4_13SM90_TMA_LOADENS12_INS13_ILi2ELi4ELi3EEES16_NST_INS5_IJS17_S1N_EEENS5_IJS1N_SC_EEEEEEENS4_39AutoVectorizingCopyWithAssumedAlignmentILi128EEENS4_14SM90_TMA_STOREES25_S27_S27_EEEvvEEEEvNT_6ParamsE) ;  /* 0xffffff5c04687950 */ /* 0x000fea0003c3ffff */
        .weak           $__internal_2_$__cuda_sm10x_tcgen05_guardrail_trap_unallocated_columns_being_dealloced
        .type           $__internal_2_$__cuda_sm10x_tcgen05_guardrail_trap_unallocated_columns_being_dealloced,@function
        .size           $__internal_2_$__cuda_sm10x_tcgen05_guardrail_trap_unallocated_columns_being_dealloced,(.L_x_213 - $__internal_2_$__cuda_sm10x_tcgen05_guardrail_trap_unallocated_columns_being_dealloced)
$__internal_2_$__cuda_sm10x_tcgen05_guardrail_trap_unallocated_columns_being_dealloced:
[----:B------:R-:W-:Y:S05]  /*a260*/  BPT.TRAP 0x1 ;  /* 0x000000040000795c */ /* 0x000fea0000300000 */
[----:B------:R-:W-:-:S04]  /*a270*/  HFMA2 R3, -RZ, RZ, 0, 0 ;  /* 0x00000000ff037431 */ /* 0x000fc800000001ff */
[----:B------:R-:W-:Y:S05]  /*a280*/  RET.REL.NODEC R2 `(_ZN7cutlass13device_kernelINS_4gemm6kernel13GemmUniversalIN4cute5tupleIJiiiiEEENS1_10collective13CollectiveMmaINS1_35MainloopSm100TmaUmmaWarpSpecializedILi9ELi2ELi4ENS5_IJNS4_1CILi4EEENSA_ILi1EEESC_EEEEENS5_IJNSA_ILi256EEENSA_ILi64EEENSA_ILi32EEEEEENS_10tfloat32_tENS5_IJlSC_lEEESJ_SK_NS4_8TiledMMAINS4_8MMA_AtomIJNS4_23SM100_MMA_TF32_2x1SM_SSISJ_SJ_fLi256ELi64ELNS4_4UMMA5MajorE0ELSP_0ELNSO_7ScaleInE0ELSQ_0EEEEEENS4_6LayoutINS5_IJSC_SC_SC_EEENS5_IJNSA_ILi0EEESV_SV_EEEEENS5_IJNS4_10UnderscoreESY_SY_EEEEENS4_18SM100_TMA_2SM_LOADENS4_14ComposedLayoutINS4_7SwizzleILi3ELi4ELi3EEENS4_18smem_ptr_flag_bitsILi32EEENST_INS5_IJNSA_ILi8EEESH_EEENS5_IJSH_SC_EEEEEEEvNS4_8identityENS4_28SM100_TMA_2SM_LOAD_MULTICASTES1B_vS1C_EENS_8epilogue10collective18CollectiveEpilogueINS1F_23Sm100TmaWarpSpecializedILi4ELi2ELi16ELb1ELb0EEEJNS5_IJNSA_ILi128EEESG_SH_EEENS5_IJNST_IS1K_SC_EENST_INSA_ILi16EEESC_EEEEESJ_SK_SJ_SK_NS1F_6fusion15FusionCallbacksIS1J_NS1Q_17LinearCombinationISJ_fSJ_fLNS_15FloatRoundStyleE2EEES1L_S1P_JEEENS4_5SM1004TMEM4LOAD26SM100_TMEM_LOAD_32dp32b16xENS4_13SM90_TMA_LOADENS12_INS13_ILi2ELi4ELi3EEES16_NST_INS5_IJS17_S1N_EEENS5_IJS1N_SC_EEEEEEENS4_39AutoVectorizingCopyWithAssumedAlignmentILi128EEENS4_14SM90_TMA_STOREES25_S27_S27_EEEvvEEEEvNT_6ParamsE) ;  /* 0xffffff5c025c7950 */ /* 0x000fea0003c3ffff */
.L_x_212:
[----:B------:R-:W-:-:S00]  /*a290*/  BRA `(.L_x_212) ;  /* 0xfffffffc00fc7947 */ /* 0x000fc0000383ffff */
[----:B------:R-:W-:-:S00]  /*a2a0*/  NOP ;  /* 0x0000000000007918 */ /* 0x000fc00000000000 */
        /* <DEDUP_REMOVED lines=13> */
.L_x_213:


//--------------------- .nv.global.init           --------------------------
	.section	.nv.global.init,"aw",@progbits
.nv.global.init:
	.type		$str$27,@object
	.size		$str$27,($str$28 - $str$27)
$str$27:
        /*0000*/ 	.byte	0x28, 0x61, 0x64, 0x64, 0x72, 0x65, 0x73, 0x73, 0x20, 0x26, 0x20, 0x6d, 0x61, 0x73, 0x6b, 0x29
        /*0010*/ 	.byte	0x20, 0x3d, 0x3d, 0x20, 0x30, 0x00
	.type		$str$28,@object
	.size		$str$28,($str$26 - $str$28)
$str$28:
        /*0016*/ 	.byte	0x2f, 0x74, 0x6d, 0x70, 0x2f, 0x63, 0x75, 0x74, 0x6c, 0x61, 0x73, 0x73, 0x5f, 0x73, 0x77, 0x65
        /*0026*/ 	.byte	0x65, 0x70, 0x5f, 0x73, 0x72, 0x63, 0x2f, 0x69, 0x6e, 0x63, 0x6c, 0x75, 0x64, 0x65, 0x2f, 0x63
        /*0036*/ 	.byte	0x75, 0x74, 0x65, 0x2f, 0x70, 0x6f, 0x69, 0x6e, 0x74, 0x65, 0x72, 0x5f, 0x66, 0x6c, 0x61, 0x67
        /*0046*/ 	.byte	0x67, 0x65, 0x64, 0x2e, 0x68, 0x70, 0x70, 0x00
	.type		$str$26,@object
	.size		$str$26,($str$25 - $str$26)
$str$26:
        /*004e*/ 	.byte	0x2f, 0x74, 0x6d, 0x70, 0x2f, 0x63, 0x75, 0x74, 0x6c, 0x61, 0x73, 0x73, 0x5f, 0x73, 0x77, 0x65
        /*005e*/ 	.byte	0x65, 0x70, 0x5f, 0x73, 0x72, 0x63, 0x2f, 0x69, 0x6e, 0x63, 0x6c, 0x75, 0x64, 0x65, 0x2f, 0x63
        /*006e*/ 	.byte	0x75, 0x74, 0x65, 0x2f, 0x61, 0x74, 0x6f, 0x6d, 0x2f, 0x63, 0x6f, 0x70, 0x79, 0x5f, 0x74, 0x72
        /*007e*/ 	.byte	0x61, 0x69, 0x74, 0x73, 0x5f, 0x73, 0x6d, 0x31, 0x30, 0x30, 0x2e, 0x68, 0x70, 0x70, 0x00
	.type		$str$25,@object
	.size		$str$25,(__unnamed_1 - $str$25)
$str$25:
        /*008d*/ 	.byte	0x28, 0x28, 0x75, 0x69, 0x6e, 0x74, 0x33, 0x32, 0x5f, 0x74, 0x28, 0x74, 0x68, 0x72, 0x65, 0x61
        /*009d*/ 	.byte	0x64, 0x49, 0x64, 0x78, 0x2e, 0x78, 0x29, 0x20, 0x2f, 0x20, 0x33, 0x32, 0x29, 0x20, 0x25, 0x20
        /*00ad*/ 	.byte	0x34, 0x29, 0x20, 0x3d, 0x3d, 0x20, 0x28, 0x28, 0x28, 0x74, 0x6d, 0x65, 0x6d, 0x5f, 0x61, 0x64
        /*00bd*/ 	.byte	0x64, 0x72, 0x20, 0x3e, 0x3e, 0x20, 0x31, 0x36, 0x29, 0x20, 0x2f, 0x20, 0x33, 0x32, 0x29, 0x20
        /*00cd*/ 	.byte	0x25, 0x20, 0x34, 0x29, 0x00
	.type		__unnamed_1,@object
	.size		__unnamed_1,(__unnamed_2 - __unnamed_1)
__unnamed_1:
        /*00d2*/ 	.byte	0x61, 0x75, 0x74, 0x6f, 0x20, 0x63, 0x75, 0x74, 0x65, 0x3a, 0x3a, 0x61, 0x73, 0x5f, 0x70, 0x6f
        /* <DEDUP_REMOVED lines=24> */
        /*0262*/ 	.byte	0x32, 0x30, 0x34, 0x38, 0x3e, 0x3e, 0x3e, 0x3e, 0x5d, 0x00
	.type		__unnamed_2,@object
	.size		__unnamed_2,(.L_2 - __unnamed_2)
__unnamed_2:
        /* <DEDUP_REMOVED lines=42> */
        /*050c*/ 	.byte	0x3e, 0x5d, 0x00
.L_2:


//--------------------- .nv.shared._ZN7cutlass13device_kernelINS_4gemm6kernel13GemmUniversalIN4cute5tupleIJiiiiEEENS1_10collective13CollectiveMmaINS1_35MainloopSm100TmaUmmaWarpSpecializedILi9ELi2ELi4ENS5_IJNS4_1CILi4EEENSA_ILi1EEESC_EEEEENS5_IJNSA_ILi256EEENSA_ILi64EEENSA_ILi32EEEEEENS_10tfloat32_tENS5_IJlSC_lEEESJ_SK_NS4_8TiledMMAINS4_8MMA_AtomIJNS4_23SM100_MMA_TF32_2x1SM_SSISJ_SJ_fLi256ELi64ELNS4_4UMMA5MajorE0ELSP_0ELNSO_7ScaleInE0ELSQ_0EEEEEENS4_6LayoutINS5_IJSC_SC_SC_EEENS5_IJNSA_ILi0EEESV_SV_EEEEENS5_IJNS4_10UnderscoreESY_SY_EEEEENS4_18SM100_TMA_2SM_LOADENS4_14ComposedLayoutINS4_7SwizzleILi3ELi4ELi3EEENS4_18smem_ptr_flag_bitsILi32EEENST_INS5_IJNSA_ILi8EEESH_EEENS5_IJSH_SC_EEEEEEEvNS4_8identityENS4_28SM100_TMA_2SM_LOAD_MULTICASTES1B_vS1C_EENS_8epilogue10collective18CollectiveEpilogueINS1F_23Sm100TmaWarpSpecializedILi4ELi2ELi16ELb1ELb0EEEJNS5_IJNSA_ILi128EEESG_SH_EEENS5_IJNST_IS1K_SC_EENST_INSA_ILi16EEESC_EEEEESJ_SK_SJ_SK_NS1F_6fusion15FusionCallbacksIS1J_NS1Q_17LinearCombinationISJ_fSJ_fLNS_15FloatRoundStyleE2EEES1L_S1P_JEEENS4_5SM1004TMEM4LOAD26SM100_TMEM_LOAD_32dp32b16xENS4_13SM90_TMA_LOADENS12_INS13_ILi2ELi4ELi3EEES16_NST_INS5_IJS17_S1N_EEENS5_IJS1N_SC_EEEEEEENS4_39AutoVectorizingCopyWithAssumedAlignmentILi128EEENS4_14SM90_TMA_STOREES25_S27_S27_EEEvvEEEEvNT_6ParamsE --------------------------
	.section	.nv.shared._ZN7cutlass13device_kernelINS_4gemm6kernel13GemmUniversalIN4cute5tupleIJiiiiEEENS1_10collective13CollectiveMmaINS1_35MainloopSm100TmaUmmaWarpSpecializedILi9ELi2ELi4ENS5_IJNS4_1CILi4EEENSA_ILi1EEESC_EEEEENS5_IJNSA_ILi256EEENSA_ILi64EEENSA_ILi32EEEEEENS_10tfloat32_tENS5_IJlSC_lEEESJ_SK_NS4_8TiledMMAINS4_8MMA_AtomIJNS4_23SM100_MMA_TF32_2x1SM_SSISJ_SJ_fLi256ELi64ELNS4_4UMMA5MajorE0ELSP_0ELNSO_7ScaleInE0ELSQ_0EEEEEENS4_6LayoutINS5_IJSC_SC_SC_EEENS5_IJNSA_ILi0EEESV_SV_EEEEENS5_IJNS4_10UnderscoreESY_SY_EEEEENS4_18SM100_TMA_2SM_LOADENS4_14ComposedLayoutINS4_7SwizzleILi3ELi4ELi3EEENS4_18smem_ptr_flag_bitsILi32EEENST_INS5_IJNSA_ILi8EEESH_EEENS5_IJSH_SC_EEEEEEEvNS4_8identityENS4_28SM100_TMA_2SM_LOAD_MULTICASTES1B_vS1C_EENS_8epilogue10collective18CollectiveEpilogueINS1F_23Sm100TmaWarpSpecializedILi4ELi2ELi16ELb1ELb0EEEJNS5_IJNSA_ILi128EEESG_SH_EEENS5_IJNST_IS1K_SC_EENST_INSA_ILi16EEESC_EEEEESJ_SK_SJ_SK_NS1F_6fusion15FusionCallbacksIS1J_NS1Q_17LinearCombinationISJ_fSJ_fLNS_15FloatRoundStyleE2EEES1L_S1P_JEEENS4_5SM1004TMEM4LOAD26SM100_TMEM_LOAD_32dp32b16xENS4_13SM90_TMA_LOADENS12_INS13_ILi2ELi4ELi3EEES16_NST_INS5_IJS17_S1N_EEENS5_IJS1N_SC_EEEEEEENS4_39AutoVectorizingCopyWithAssumedAlignmentILi128EEENS4_14SM90_TMA_STOREES25_S27_S27_EEEvvEEEEvNT_6ParamsE,"aw",@nobits
	.sectionflags	@""
	.align	16
	.zero		1024


//--------------------- .nv.shared.reserved.0     --------------------------
	.section	.nv.shared.reserved.0,"aw",@nobits
	.weak		__nv_reservedSMEM_offset_0_alias
	.size		__nv_reservedSMEM_offset_0_alias, 0, 64
	.other		__nv_reservedSMEM_offset_0_alias,@"STO_CUDA_RESERVED_SHARED STV_DEFAULT"
__nv_reservedSMEM_offset_0_alias:
	.zero		0
.nv.shared.reserved.0:
	.zero		64
	.weak		__nv_reservedSMEM_tcgen05_partition
	.type		__nv_reservedSMEM_tcgen05_partition,@object
	.size		__nv_reservedSMEM_tcgen05_partition,(.L_0 - __nv_reservedSMEM_tcgen05_partition)
__nv_reservedSMEM_tcgen05_partition:
	.zero		32
.L_0:


//--------------------- .nv.global                --------------------------
	.section	.nv.global,"aw",@nobits
.nv.global:
	.type		_ZN40_INTERNAL_24c4036d_4_k_cu_430c9286_179894cute1_E,@object
	.size		_ZN40_INTERNAL_24c4036d_4_k_cu_430c9286_179894cute1_E,(_ZN40_INTERNAL_24c4036d_4_k_cu_430c9286_179894cuda3std3__45__cpo6cbeginE - _ZN40_INTERNAL_24c4036d_4_k_cu_430c9286_179894cute1_E)
_ZN40_INTERNAL_24c4036d_4_k_cu_430c9286_179894cute1_E:
	.zero		1
	.type		_ZN40_INTERNAL_24c4036d_4_k_cu_430c9286_179894cuda3std3__45__cpo6cbeginE,@object
	.size		_ZN40_INTERNAL_24c4036d_4_k_cu_430c9286_179894cuda3std3__45__cpo6cbeginE,(_ZN40_INTERNAL_24c4036d_4_k_cu_430c9286_179894cuda3std3__48in_placeE - _ZN40_INTERNAL_24c4036d_4_k_cu_430c9286_179894cuda3std3__45__cpo6cbeginE)
_ZN40_INTERNAL_24c4036d_4_k_cu_430c9286_179894cuda3std3__45__cpo6cbeginE:
	.zero		1
	.type		_ZN40_INTERNAL_24c4036d_4_k_cu_430c9286_179894cuda3std3__48in_placeE,@object
	.size		_ZN40_INTERNAL_24c4036d_4_k_cu_430c9286_179894cuda3std3__48in_placeE,(_ZN40_INTERNAL_24c4036d_4_k_cu_430c9286_179894cuda3std6ranges3__45__cpo9iter_moveE - _ZN40_INTERNAL_24c4036d_4_k_cu_430c9286_179894cuda3std3__48in_placeE)
_ZN40_INTERNAL_24c4036d_4_k_cu_430c9286_179894cuda3std3__48in_placeE:
	.zero		1
	.type		_ZN40_INTERNAL_24c4036d_4_k_cu_430c9286_179894cuda3std6ranges3__45__cpo9iter_moveE,@object
	.size		_ZN40_INTERNAL_24c4036d_4_k_cu_430c9286_179894cuda3std6ranges3__45__cpo9iter_moveE,(_ZN40_INTERNAL_24c4036d_4_k_cu_430c9286_179894cuda3std3__45__cpo5beginE - _ZN40_INTERNAL_24c4036d_4_k_cu_430c9286_179894cuda3std6ranges3__45__cpo9iter_moveE)
_ZN40_INTERNAL_24c4036d_4_k_cu_430c9286_179894cuda3std6ranges3__45__cpo9iter_moveE:
	.zero		1
	.type		_ZN40_INTERNAL_24c4036d_4_k_cu_430c9286_179894cuda3std3__45__cpo5beginE,@object
	.size		_ZN40_INTERNAL_24c4036d_4_k_cu_430c9286_179894cuda3std3__45__cpo5beginE,(_ZN40_INTERNAL_24c4036d_4_k_cu_430c9286_179894cuda3std3__442_GLOBAL__N__24c4036d_4_k_cu_430c9286_179896ignoreE - _ZN40_INTERNAL_24c4036d_4_k_cu_430c9286_179894cuda3std3__45__cpo5beginE)
_ZN40_INTERNAL_24c4036d_4_k_cu_430c9286_179894cuda3std3__45__cpo5beginE:
	.zero		1
	.type		_ZN40_INTERNAL_24c4036d_4_k_cu_430c9286_179894cuda3std3__442_GLOBAL__N__24c4036d_4_k_cu_430c9286_179896ignoreE,@object
	.size		_ZN40_INTERNAL_24c4036d_4_k_cu_430c9286_179894cuda3std3__442_GLOBAL__N__24c4036d_4_k_cu_430c9286_179896ignoreE,(_ZN40_INTERNAL_24c4036d_4_k_cu_430c9286_179894cute7productE - _ZN40_INTERNAL_24c4036d_4_k_cu_430c9286_179894cuda3std3__442_GLOBAL__N__24c4036d_4_k_cu_430c9286_179896ignoreE)
_ZN40_INTERNAL_24c4036d_4_k_cu_430c9286_179894cuda3std3__442_GLOBAL__N__24c4036d_4_k_cu_430c9286_179896ignoreE:
	.zero		1
	.type		_ZN40_INTERNAL_24c4036d_4_k_cu_430c9286_179894cute7productE,@object
	.size		_ZN40_INTERNAL_24c4036d_4_k_cu_430c9286_179894cute7productE,(_ZN40_INTERNAL_24c4036d_4_k_cu_430c9286_179894cuda3std3__45__cpo3endE - _ZN40_INTERNAL_24c4036d_4_k_cu_430c9286_179894cute7productE)
_ZN40_INTERNAL_24c4036d_4_k_cu_430c9286_179894cute7productE:
	.zero		1
	.type		_ZN40_INTERNAL_24c4036d_4_k_cu_430c9286_179894cuda3std3__45__cpo3endE,@object
	.size		_ZN40_INTERNAL_24c4036d_4_k_cu_430c9286_179894cuda3std3__45__cpo3endE,(_ZN40_INTERNAL_24c4036d_4_k_cu_430c9286_179894cuda3std3__419piecewise_constructE - _ZN40_INTERNAL_24c4036d_4_k_cu_430c9286_179894cuda3std3__45__cpo3endE)
_ZN40_INTERNAL_24c4036d_4_k_cu_430c9286_179894cuda3std3__45__cpo3endE:
	.zero		1
	.type		_ZN40_INTERNAL_24c4036d_4_k_cu_430c9286_179894cuda3std3__419piecewise_constructE,@object
	.size		_ZN40_INTERNAL_24c4036d_4_k_cu_430c9286_179894cuda3std3__419piecewise_constructE,(_ZN40_INTERNAL_24c4036d_4_k_cu_430c9286_179894cuda3std3__45__cpo4cendE - _ZN40_INTERNAL_24c4036d_4_k_cu_430c9286_179894cuda3std3__419piecewise_constructE)
_ZN40_INTERNAL_24c4036d_4_k_cu_430c9286_179894cuda3std3__419piecewise_constructE:
	.zero		1
	.type		_ZN40_INTERNAL_24c4036d_4_k_cu_430c9286_179894cuda3std3__45__cpo4cendE,@object
	.size		_ZN40_INTERNAL_24c4036d_4_k_cu_430c9286_179894cuda3std3__45__cpo4cendE,(_ZN40_INTERNAL_24c4036d_4_k_cu_430c9286_179894cuda3std6ranges3__45__cpo4swapE - _ZN40_INTERNAL_24c4036d_4_k_cu_430c9286_179894cuda3std3__45__cpo4cendE)
_ZN40_INTERNAL_24c4036d_4_k_cu_430c9286_179894cuda3std3__45__cpo4cendE:
	.zero		1
	.type		_ZN40_INTERNAL_24c4036d_4_k_cu_430c9286_179894cuda3std6ranges3__45__cpo4swapE,@object
	.size		_ZN40_INTERNAL_24c4036d_4_k_cu_430c9286_179894cuda3std6ranges3__45__cpo4swapE,(.L_10 - _ZN40_INTERNAL_24c4036d_4_k_cu_430c9286_179894cuda3std6ranges3__45__cpo4swapE)
_ZN40_INTERNAL_24c4036d_4_k_cu_430c9286_179894cuda3std6ranges3__45__cpo4swapE:
	.zero		1
.L_10:


//--------------------- .nv.constant0._ZN7cutlass13device_kernelINS_4gemm6kernel13GemmUniversalIN4cute5tupleIJiiiiEEENS1_10collective13CollectiveMmaINS1_35MainloopSm100TmaUmmaWarpSpecializedILi9ELi2ELi4ENS5_IJNS4_1CILi4EEENSA_ILi1EEESC_EEEEENS5_IJNSA_ILi256EEENSA_ILi64EEENSA_ILi32EEEEEENS_10tfloat32_tENS5_IJlSC_lEEESJ_SK_NS4_8TiledMMAINS4_8MMA_AtomIJNS4_23SM100_MMA_TF32_2x1SM_SSISJ_SJ_fLi256ELi64ELNS4_4UMMA5MajorE0ELSP_0ELNSO_7ScaleInE0ELSQ_0EEEEEENS4_6LayoutINS5_IJSC_SC_SC_EEENS5_IJNSA_ILi0EEESV_SV_EEEEENS5_IJNS4_10UnderscoreESY_SY_EEEEENS4_18SM100_TMA_2SM_LOADENS4_14ComposedLayoutINS4_7SwizzleILi3ELi4ELi3EEENS4_18smem_ptr_flag_bitsILi32EEENST_INS5_IJNSA_ILi8EEESH_EEENS5_IJSH_SC_EEEEEEEvNS4_8identityENS4_28SM100_TMA_2SM_LOAD_MULTICASTES1B_vS1C_EENS_8epilogue10collective18CollectiveEpilogueINS1F_23Sm100TmaWarpSpecializedILi4ELi2ELi16ELb1ELb0EEEJNS5_IJNSA_ILi128EEESG_SH_EEENS5_IJNST_IS1K_SC_EENST_INSA_ILi16EEESC_EEEEESJ_SK_SJ_SK_NS1F_6fusion15FusionCallbacksIS1J_NS1Q_17LinearCombinationISJ_fSJ_fLNS_15FloatRoundStyleE2EEES1L_S1P_JEEENS4_5SM1004TMEM4LOAD26SM100_TMEM_LOAD_32dp32b16xENS4_13SM90_TMA_LOADENS12_INS13_ILi2ELi4ELi3EEES16_NST_INS5_IJS17_S1N_EEENS5_IJS1N_SC_EEEEEEENS4_39AutoVectorizingCopyWithAssumedAlignmentILi128EEENS4_14SM90_TMA_STOREES25_S27_S27_EEEvvEEEEvNT_6ParamsE --------------------------
	.section	.nv.constant0._ZN7cutlass13device_kernelINS_4gemm6kernel13GemmUniversalIN4cute5tupleIJiiiiEEENS1_10collective13CollectiveMmaINS1_35MainloopSm100TmaUmmaWarpSpecializedILi9ELi2ELi4ENS5_IJNS4_1CILi4EEENSA_ILi1EEESC_EEEEENS5_IJNSA_ILi256EEENSA_ILi64EEENSA_ILi32EEEEEENS_10tfloat32_tENS5_IJlSC_lEEESJ_SK_NS4_8TiledMMAINS4_8MMA_AtomIJNS4_23SM100_MMA_TF32_2x1SM_SSISJ_SJ_fLi256ELi64ELNS4_4UMMA5MajorE0ELSP_0ELNSO_7ScaleInE0ELSQ_0EEEEEENS4_6LayoutINS5_IJSC_SC_SC_EEENS5_IJNSA_ILi0EEESV_SV_EEEEENS5_IJNS4_10UnderscoreESY_SY_EEEEENS4_18SM100_TMA_2SM_LOADENS4_14ComposedLayoutINS4_7SwizzleILi3ELi4ELi3EEENS4_18smem_ptr_flag_bitsILi32EEENST_INS5_IJNSA_ILi8EEESH_EEENS5_IJSH_SC_EEEEEEEvNS4_8identityENS4_28SM100_TMA_2SM_LOAD_MULTICASTES1B_vS1C_EENS_8epilogue10collective18CollectiveEpilogueINS1F_23Sm100TmaWarpSpecializedILi4ELi2ELi16ELb1ELb0EEEJNS5_IJNSA_ILi128EEESG_SH_EEENS5_IJNST_IS1K_SC_EENST_INSA_ILi16EEESC_EEEEESJ_SK_SJ_SK_NS1F_6fusion15FusionCallbacksIS1J_NS1Q_17LinearCombinationISJ_fSJ_fLNS_15FloatRoundStyleE2EEES1L_S1P_JEEENS4_5SM1004TMEM4LOAD26SM100_TMEM_LOAD_32dp32b16xENS4_13SM90_TMA_LOADENS12_INS13_ILi2ELi4ELi3EEES16_NST_INS5_IJS17_S1N_EEENS5_IJS1N_SC_EEEEEEENS4_39AutoVectorizingCopyWithAssumedAlignmentILi128EEENS4_14SM90_TMA_STOREES25_S27_S27_EEEvvEEEEvNT_6ParamsE,"a",@progbits
	.sectionflags	@""
	.align	4
.nv.constant0._ZN7cutlass13device_kernelINS_4gemm6kernel13GemmUniversalIN4cute5tupleIJiiiiEEENS1_10collective13CollectiveMmaINS1_35MainloopSm100TmaUmmaWarpSpecializedILi9ELi2ELi4ENS5_IJNS4_1CILi4EEENSA_ILi1EEESC_EEEEENS5_IJNSA_ILi256EEENSA_ILi64EEENSA_ILi32EEEEEENS_10tfloat32_tENS5_IJlSC_lEEESJ_SK_NS4_8TiledMMAINS4_8MMA_AtomIJNS4_23SM100_MMA_TF32_2x1SM_SSISJ_SJ_fLi256ELi64ELNS4_4UMMA5MajorE0ELSP_0ELNSO_7ScaleInE0ELSQ_0EEEEEENS4_6LayoutINS5_IJSC_SC_SC_EEENS5_IJNSA_ILi0EEESV_SV_EEEEENS5_IJNS4_10UnderscoreESY_SY_EEEEENS4_18SM100_TMA_2SM_LOADENS4_14ComposedLayoutINS4_7SwizzleILi3ELi4ELi3EEENS4_18smem_ptr_flag_bitsILi32EEENST_INS5_IJNSA_ILi8EEESH_EEENS5_IJSH_SC_EEEEEEEvNS4_8identityENS4_28SM100_TMA_2SM_LOAD_MULTICASTES1B_vS1C_EENS_8epilogue10collective18CollectiveEpilogueINS1F_23Sm100TmaWarpSpecializedILi4ELi2ELi16ELb1ELb0EEEJNS5_IJNSA_ILi128EEESG_SH_EEENS5_IJNST_IS1K_SC_EENST_INSA_ILi16EEESC_EEEEESJ_SK_SJ_SK_NS1F_6fusion15FusionCallbacksIS1J_NS1Q_17LinearCombinationISJ_fSJ_fLNS_15FloatRoundStyleE2EEES1L_S1P_JEEENS4_5SM1004TMEM4LOAD26SM100_TMEM_LOAD_32dp32b16xENS4_13SM90_TMA_LOADENS12_INS13_ILi2ELi4ELi3EEES16_NST_INS5_IJS17_S1N_EEENS5_IJS1N_SC_EEEEEEENS4_39AutoVectorizingCopyWithAssumedAlignmentILi128EEENS4_14SM90_TMA_STOREES25_S27_S27_EEEvvEEEEvNT_6ParamsE:
	.zero		2944


//--------------------- SYMBOLS --------------------------

	.type		.nv.reservedSmem.offset0,@object
	.size		.nv.reservedSmem.offset0,0x4
	.type		.nv.reservedSmem.cap,@object
	.size		.nv.reservedSmem.cap,0x4
	.type		__assertfail,@function
